//
// Generated by NVIDIA NVVM Compiler
//
// Compiler Build ID: CL-36424714
// Cuda compilation tools, release 13.0, V13.0.88
// Based on NVVM 20.0.0
//

.version 9.0
.target sm_100
.address_size 64

	// .globl	_Z15calculateCCoeffPKiiPf
// _ZZ15calculateCCoeffPKiiPfE5local has been demoted

.visible .entry _Z15calculateCCoeffPKiiPf(
	.param .u64 .ptr .align 1 _Z15calculateCCoeffPKiiPf_param_0,
	.param .u32 _Z15calculateCCoeffPKiiPf_param_1,
	.param .u64 .ptr .align 1 _Z15calculateCCoeffPKiiPf_param_2
)
{
	.reg .pred 	%p<63>;
	.reg .b16 	%rs<17>;
	.reg .b32 	%r<222>;
	.reg .b32 	%f<95>;
	.reg .b64 	%rd<36>;
	// demoted variable
	.shared .align 4 .b8 _ZZ15calculateCCoeffPKiiPfE5local[2048];
	ld.param.u64 	%rd9, [_Z15calculateCCoeffPKiiPf_param_0];
	ld.param.u32 	%r91, [_Z15calculateCCoeffPKiiPf_param_1];
	ld.param.u64 	%rd8, [_Z15calculateCCoeffPKiiPf_param_2];
	cvta.to.global.u64 	%rd1, %rd9;
	mov.u32 	%r1, %tid.x;
	mov.u32 	%r92, %ctaid.x;
	mov.u32 	%r93, %ntid.x;
	mad.lo.s32 	%r2, %r92, %r93, %r1;
	setp.ge.s32 	%p1, %r2, %r91;
	@%p1 bra 	$L__BB0_52;
	setp.lt.s32 	%p2, %r91, 1;
	mov.f32 	%f76, 0f00000000;
	@%p2 bra 	$L__BB0_49;
	mul.lo.s32 	%r3, %r91, %r2;
	add.s32 	%r4, %r91, -2;
	cvt.u16.u32 	%rs1, %r91;
	add.s32 	%r5, %r91, 1;
	add.s64 	%rd2, %rd1, 16;
	mov.b32 	%r186, 0;
	mov.b16 	%rs15, 0;
	mov.u16 	%rs16, %rs15;
	mov.u32 	%r219, %r186;
$L__BB0_3:
	not.b32 	%r97, %r186;
	add.s32 	%r9, %r91, %r97;
	add.s32 	%r98, %r186, %r3;
	mul.wide.s32 	%rd10, %r98, 4;
	add.s64 	%rd11, %rd1, %rd10;
	ld.global.u32 	%r99, [%rd11];
	setp.ne.s32 	%p3, %r99, 1;
	@%p3 bra 	$L__BB0_47;
	add.s32 	%r218, %r218, 1;
	add.s32 	%r210, %r186, 1;
	setp.ge.s32 	%p4, %r210, %r91;
	@%p4 bra 	$L__BB0_47;
	mul.lo.s32 	%r12, %r186, %r91;
	sub.s32 	%r101, %r4, %r186;
	setp.lt.u32 	%p5, %r101, 7;
	@%p5 bra 	$L__BB0_25;
	mul.lo.s32 	%r192, %r5, %r186;
	and.b32  	%r102, %r9, -8;
	neg.s32 	%r190, %r102;
	add.s32 	%r103, %r3, %r186;
	add.s32 	%r189, %r103, 1;
	mov.u32 	%r191, %r186;
$L__BB0_7:
	.pragma "nounroll";
	mul.wide.s32 	%rd12, %r189, 4;
	add.s64 	%rd3, %rd2, %rd12;
	ld.global.u32 	%r105, [%rd3+-16];
	setp.ne.s32 	%p6, %r105, 1;
	mov.b32 	%r194, 0;
	@%p6 bra 	$L__BB0_9;
	add.s32 	%r106, %r192, 1;
	mul.wide.u32 	%rd13, %r106, 4;
	add.s64 	%rd14, %rd1, %rd13;
	ld.global.u32 	%r107, [%rd14];
	setp.eq.s32 	%p7, %r107, 1;
	selp.u32 	%r194, 1, 0, %p7;
$L__BB0_9:
	add.s32 	%r23, %r194, %r219;
	ld.global.u32 	%r109, [%rd3+-12];
	setp.ne.s32 	%p8, %r109, 1;
	add.s32 	%r110, %r192, 1;
	mul.wide.u32 	%rd15, %r110, 4;
	add.s64 	%rd4, %rd1, %rd15;
	mov.b32 	%r195, 0;
	@%p8 bra 	$L__BB0_11;
	ld.global.u32 	%r111, [%rd4+4];
	setp.eq.s32 	%p9, %r111, 1;
	selp.u32 	%r195, 1, 0, %p9;
$L__BB0_11:
	add.s32 	%r26, %r195, %r23;
	ld.global.u32 	%r113, [%rd3+-8];
	setp.ne.s32 	%p10, %r113, 1;
	mov.b32 	%r196, 0;
	@%p10 bra 	$L__BB0_13;
	ld.global.u32 	%r114, [%rd4+8];
	setp.eq.s32 	%p11, %r114, 1;
	selp.u32 	%r196, 1, 0, %p11;
$L__BB0_13:
	add.s32 	%r29, %r196, %r26;
	ld.global.u32 	%r116, [%rd3+-4];
	setp.ne.s32 	%p12, %r116, 1;
	mov.b32 	%r197, 0;
	@%p12 bra 	$L__BB0_15;
	ld.global.u32 	%r117, [%rd4+12];
	setp.eq.s32 	%p13, %r117, 1;
	selp.u32 	%r197, 1, 0, %p13;
$L__BB0_15:
	add.s32 	%r32, %r197, %r29;
	ld.global.u32 	%r119, [%rd3];
	setp.ne.s32 	%p14, %r119, 1;
	mov.b32 	%r198, 0;
	@%p14 bra 	$L__BB0_17;
	ld.global.u32 	%r120, [%rd4+16];
	setp.eq.s32 	%p15, %r120, 1;
	selp.u32 	%r198, 1, 0, %p15;
$L__BB0_17:
	add.s32 	%r35, %r198, %r32;
	ld.global.u32 	%r122, [%rd3+4];
	setp.ne.s32 	%p16, %r122, 1;
	mov.b32 	%r199, 0;
	@%p16 bra 	$L__BB0_19;
	ld.global.u32 	%r123, [%rd4+20];
	setp.eq.s32 	%p17, %r123, 1;
	selp.u32 	%r199, 1, 0, %p17;
$L__BB0_19:
	add.s32 	%r38, %r199, %r35;
	ld.global.u32 	%r125, [%rd3+8];
	setp.ne.s32 	%p18, %r125, 1;
	mov.b32 	%r200, 0;
	@%p18 bra 	$L__BB0_21;
	ld.global.u32 	%r126, [%rd4+24];
	setp.eq.s32 	%p19, %r126, 1;
	selp.u32 	%r200, 1, 0, %p19;
$L__BB0_21:
	add.s32 	%r41, %r200, %r38;
	ld.global.u32 	%r128, [%rd3+12];
	setp.ne.s32 	%p20, %r128, 1;
	mov.b32 	%r201, 0;
	@%p20 bra 	$L__BB0_23;
	ld.global.u32 	%r129, [%rd4+28];
	setp.eq.s32 	%p21, %r129, 1;
	selp.u32 	%r201, 1, 0, %p21;
$L__BB0_23:
	add.s32 	%r219, %r201, %r41;
	add.s32 	%r192, %r192, 8;
	add.s32 	%r191, %r191, 8;
	add.s32 	%r190, %r190, 8;
	add.s32 	%r189, %r189, 8;
	setp.ne.s32 	%p22, %r190, 0;
	@%p22 bra 	$L__BB0_7;
	add.s32 	%r210, %r191, 1;
$L__BB0_25:
	and.b32  	%r130, %r9, 7;
	setp.eq.s32 	%p23, %r130, 0;
	@%p23 bra 	$L__BB0_47;
	not.b16 	%rs10, %rs16;
	add.s16 	%rs11, %rs10, %rs1;
	cvt.u32.u16 	%r132, %rs11;
	and.b32  	%r53, %r132, 7;
	add.s32 	%r133, %r53, -1;
	setp.lt.u32 	%p24, %r133, 3;
	@%p24 bra 	$L__BB0_36;
	add.s32 	%r135, %r210, %r3;
	mul.wide.s32 	%rd16, %r135, 4;
	add.s64 	%rd5, %rd1, %rd16;
	ld.global.u32 	%r136, [%rd5];
	setp.ne.s32 	%p25, %r136, 1;
	mov.b32 	%r205, 0;
	@%p25 bra 	$L__BB0_29;
	add.s32 	%r137, %r210, %r12;
	mul.wide.u32 	%rd17, %r137, 4;
	add.s64 	%rd18, %rd1, %rd17;
	ld.global.u32 	%r138, [%rd18];
	setp.eq.s32 	%p26, %r138, 1;
	selp.u32 	%r205, 1, 0, %p26;
$L__BB0_29:
	add.s32 	%r56, %r205, %r219;
	ld.global.u32 	%r140, [%rd5+4];
	setp.ne.s32 	%p27, %r140, 1;
	cvt.u64.u32 	%rd19, %r12;
	cvt.u64.u32 	%rd20, %r210;
	add.s64 	%rd21, %rd20, %rd19;
	shl.b64 	%rd22, %rd21, 2;
	add.s64 	%rd6, %rd1, %rd22;
	mov.b32 	%r206, 0;
	@%p27 bra 	$L__BB0_31;
	ld.global.u32 	%r141, [%rd6+4];
	setp.eq.s32 	%p28, %r141, 1;
	selp.u32 	%r206, 1, 0, %p28;
$L__BB0_31:
	add.s32 	%r59, %r206, %r56;
	ld.global.u32 	%r143, [%rd5+8];
	setp.ne.s32 	%p29, %r143, 1;
	mov.b32 	%r207, 0;
	@%p29 bra 	$L__BB0_33;
	ld.global.u32 	%r144, [%rd6+8];
	setp.eq.s32 	%p30, %r144, 1;
	selp.u32 	%r207, 1, 0, %p30;
$L__BB0_33:
	add.s32 	%r62, %r207, %r59;
	ld.global.u32 	%r146, [%rd5+12];
	setp.ne.s32 	%p31, %r146, 1;
	mov.b32 	%r208, 0;
	@%p31 bra 	$L__BB0_35;
	ld.global.u32 	%r147, [%rd6+12];
	setp.eq.s32 	%p32, %r147, 1;
	selp.u32 	%r208, 1, 0, %p32;
$L__BB0_35:
	add.s32 	%r219, %r208, %r62;
	add.s32 	%r210, %r210, 4;
$L__BB0_36:
	and.b32  	%r148, %r53, 3;
	setp.eq.s32 	%p33, %r148, 0;
	@%p33 bra 	$L__BB0_47;
	xor.b16  	%rs12, %rs15, 3;
	add.s16 	%rs5, %rs12, %rs1;
	and.b16  	%rs13, %rs5, 3;
	setp.eq.s16 	%p34, %rs13, 1;
	@%p34 bra 	$L__BB0_43;
	add.s32 	%r151, %r210, %r3;
	mul.wide.s32 	%rd23, %r151, 4;
	add.s64 	%rd7, %rd1, %rd23;
	ld.global.u32 	%r152, [%rd7];
	setp.ne.s32 	%p35, %r152, 1;
	mov.b32 	%r212, 0;
	@%p35 bra 	$L__BB0_40;
	add.s32 	%r153, %r210, %r12;
	mul.wide.u32 	%rd24, %r153, 4;
	add.s64 	%rd25, %rd1, %rd24;
	ld.global.u32 	%r154, [%rd25];
	setp.eq.s32 	%p36, %r154, 1;
	selp.u32 	%r212, 1, 0, %p36;
$L__BB0_40:
	add.s32 	%r72, %r212, %r219;
	ld.global.u32 	%r156, [%rd7+4];
	setp.ne.s32 	%p37, %r156, 1;
	mov.b32 	%r213, 0;
	@%p37 bra 	$L__BB0_42;
	cvt.u64.u32 	%rd26, %r12;
	cvt.u64.u32 	%rd27, %r210;
	add.s64 	%rd28, %rd27, %rd26;
	shl.b64 	%rd29, %rd28, 2;
	add.s64 	%rd30, %rd1, %rd29;
	ld.global.u32 	%r157, [%rd30+4];
	setp.eq.s32 	%p38, %r157, 1;
	selp.u32 	%r213, 1, 0, %p38;
$L__BB0_42:
	add.s32 	%r219, %r213, %r72;
	add.s32 	%r210, %r210, 2;
$L__BB0_43:
	and.b16  	%rs14, %rs5, 1;
	setp.eq.b16 	%p39, %rs14, 1;
	not.pred 	%p40, %p39;
	@%p40 bra 	$L__BB0_47;
	add.s32 	%r159, %r210, %r3;
	mul.wide.s32 	%rd31, %r159, 4;
	add.s64 	%rd32, %rd1, %rd31;
	ld.global.u32 	%r160, [%rd32];
	setp.ne.s32 	%p41, %r160, 1;
	mov.b32 	%r217, 0;
	@%p41 bra 	$L__BB0_46;
	add.s32 	%r161, %r210, %r12;
	mul.wide.u32 	%rd33, %r161, 4;
	add.s64 	%rd34, %rd1, %rd33;
	ld.global.u32 	%r162, [%rd34];
	setp.eq.s32 	%p42, %r162, 1;
	selp.u32 	%r217, 1, 0, %p42;
$L__BB0_46:
	add.s32 	%r219, %r217, %r219;
$L__BB0_47:
	add.s32 	%r186, %r186, 1;
	setp.ne.s32 	%p43, %r186, %r91;
	add.s16 	%rs16, %rs16, 1;
	add.s16 	%rs15, %rs15, 1;
	@%p43 bra 	$L__BB0_3;
	cvt.rn.f32.s32 	%f55, %r219;
	add.f32 	%f76, %f55, %f55;
$L__BB0_49:
	setp.lt.s32 	%p44, %r218, 2;
	mov.f32 	%f77, 0f00000000;
	@%p44 bra 	$L__BB0_51;
	add.s32 	%r163, %r218, -1;
	mul.lo.s32 	%r164, %r163, %r218;
	cvt.rn.f32.u32 	%f57, %r164;
	div.rn.f32 	%f77, %f76, %f57;
$L__BB0_51:
	shl.b32 	%r165, %r1, 2;
	mov.u32 	%r166, _ZZ15calculateCCoeffPKiiPfE5local;
	add.s32 	%r167, %r166, %r165;
	st.shared.f32 	[%r167], %f77;
$L__BB0_52:
	bar.sync 	0;
	setp.ne.s32 	%p45, %r1, 0;
	@%p45 bra 	$L__BB0_88;
	mov.f32 	%f78, 0f00000000;
	mov.b32 	%r221, 0;
	mov.u32 	%r170, _ZZ15calculateCCoeffPKiiPfE5local;
$L__BB0_54:
	add.s32 	%r88, %r221, %r2;
	setp.ge.s32 	%p46, %r88, %r91;
	shl.b32 	%r169, %r221, 2;
	add.s32 	%r89, %r170, %r169;
	mov.f32 	%f79, 0f00000000;
	@%p46 bra 	$L__BB0_56;
	ld.shared.f32 	%f79, [%r89];
$L__BB0_56:
	add.f32 	%f8, %f78, %f79;
	add.s32 	%r171, %r88, 1;
	setp.ge.s32 	%p47, %r171, %r91;
	mov.f32 	%f80, 0f00000000;
	@%p47 bra 	$L__BB0_58;
	ld.shared.f32 	%f80, [%r89+4];
$L__BB0_58:
	add.f32 	%f11, %f8, %f80;
	add.s32 	%r172, %r88, 2;
	setp.ge.s32 	%p48, %r172, %r91;
	mov.f32 	%f81, 0f00000000;
	@%p48 bra 	$L__BB0_60;
	ld.shared.f32 	%f81, [%r89+8];
$L__BB0_60:
	add.f32 	%f14, %f11, %f81;
	add.s32 	%r173, %r88, 3;
	setp.ge.s32 	%p49, %r173, %r91;
	mov.f32 	%f82, 0f00000000;
	@%p49 bra 	$L__BB0_62;
	ld.shared.f32 	%f82, [%r89+12];
$L__BB0_62:
	add.f32 	%f17, %f14, %f82;
	add.s32 	%r174, %r88, 4;
	setp.ge.s32 	%p50, %r174, %r91;
	mov.f32 	%f83, 0f00000000;
	@%p50 bra 	$L__BB0_64;
	ld.shared.f32 	%f83, [%r89+16];
$L__BB0_64:
	add.f32 	%f20, %f17, %f83;
	add.s32 	%r175, %r88, 5;
	setp.ge.s32 	%p51, %r175, %r91;
	mov.f32 	%f84, 0f00000000;
	@%p51 bra 	$L__BB0_66;
	ld.shared.f32 	%f84, [%r89+20];
$L__BB0_66:
	add.f32 	%f23, %f20, %f84;
	add.s32 	%r176, %r88, 6;
	setp.ge.s32 	%p52, %r176, %r91;
	mov.f32 	%f85, 0f00000000;
	@%p52 bra 	$L__BB0_68;
	ld.shared.f32 	%f85, [%r89+24];
$L__BB0_68:
	add.f32 	%f26, %f23, %f85;
	add.s32 	%r177, %r88, 7;
	setp.ge.s32 	%p53, %r177, %r91;
	mov.f32 	%f86, 0f00000000;
	@%p53 bra 	$L__BB0_70;
	ld.shared.f32 	%f86, [%r89+28];
$L__BB0_70:
	add.f32 	%f29, %f26, %f86;
	add.s32 	%r178, %r88, 8;
	setp.ge.s32 	%p54, %r178, %r91;
	mov.f32 	%f87, 0f00000000;
	@%p54 bra 	$L__BB0_72;
	ld.shared.f32 	%f87, [%r89+32];
$L__BB0_72:
	add.f32 	%f32, %f29, %f87;
	add.s32 	%r179, %r88, 9;
	setp.ge.s32 	%p55, %r179, %r91;
	mov.f32 	%f88, 0f00000000;
	@%p55 bra 	$L__BB0_74;
	ld.shared.f32 	%f88, [%r89+36];
$L__BB0_74:
	add.f32 	%f35, %f32, %f88;
	add.s32 	%r180, %r88, 10;
	setp.ge.s32 	%p56, %r180, %r91;
	mov.f32 	%f89, 0f00000000;
	@%p56 bra 	$L__BB0_76;
	ld.shared.f32 	%f89, [%r89+40];
$L__BB0_76:
	add.f32 	%f38, %f35, %f89;
	add.s32 	%r181, %r88, 11;
	setp.ge.s32 	%p57, %r181, %r91;
	mov.f32 	%f90, 0f00000000;
	@%p57 bra 	$L__BB0_78;
	ld.shared.f32 	%f90, [%r89+44];
$L__BB0_78:
	add.f32 	%f41, %f38, %f90;
	add.s32 	%r182, %r88, 12;
	setp.ge.s32 	%p58, %r182, %r91;
	mov.f32 	%f91, 0f00000000;
	@%p58 bra 	$L__BB0_80;
	ld.shared.f32 	%f91, [%r89+48];
$L__BB0_80:
	add.f32 	%f44, %f41, %f91;
	add.s32 	%r183, %r88, 13;
	setp.ge.s32 	%p59, %r183, %r91;
	mov.f32 	%f92, 0f00000000;
	@%p59 bra 	$L__BB0_82;
	ld.shared.f32 	%f92, [%r89+52];
$L__BB0_82:
	add.f32 	%f47, %f44, %f92;
	add.s32 	%r184, %r88, 14;
	setp.ge.s32 	%p60, %r184, %r91;
	mov.f32 	%f93, 0f00000000;
	@%p60 bra 	$L__BB0_84;
	ld.shared.f32 	%f93, [%r89+56];
$L__BB0_84:
	add.f32 	%f50, %f47, %f93;
	add.s32 	%r185, %r88, 15;
	setp.ge.s32 	%p61, %r185, %r91;
	mov.f32 	%f94, 0f00000000;
	@%p61 bra 	$L__BB0_86;
	ld.shared.f32 	%f94, [%r89+60];
$L__BB0_86:
	add.f32 	%f78, %f50, %f94;
	add.s32 	%r221, %r221, 16;
	setp.ne.s32 	%p62, %r221, 512;
	@%p62 bra 	$L__BB0_54;
	cvta.to.global.u64 	%rd35, %rd8;
	atom.global.add.f32 	%f75, [%rd35], %f78;
$L__BB0_88:
	ret;

}


// ===== COMPILED SASS (sm_100) =====

	.target	sm_100

	.elftype	@"ET_EXEC"


//--------------------- .note.nv.tkinfo           --------------------------
	.section	.note.nv.tkinfo,"",@"SHT_NOTE"
	.sectionflags	@"SHF_NOTE_NV_TKINFO"
	.tkinfo
        /*0018*/ 	.word	0x00000002
        /*0030*/ 	.string	""
        /*0030*/ 	.string	"ptxas"
        /*0030*/ 	.string	"Cuda compilation tools, release 13.0, V13.0.88"
        /*0030*/ 	.string	"Build cuda_13.0.r13.0/compiler.36424714_0"
        /*0030*/ 	.string	"-arch sm_100 -m 64 "



//--------------------- .note.nv.cuinfo           --------------------------
	.section	.note.nv.cuinfo,"",@"SHT_NOTE"
	.sectionflags	@"SHF_NOTE_NV_CUINFO"
        /*0018*/ 	.short	0x0002
        /*001a*/ 	.short	0x0064
        /*001c*/ 	.short	0x0082
	.zero		2


//--------------------- .nv.info                  --------------------------
	.section	.nv.info,"",@"SHT_CUDA_INFO"
	.align	4


	//----- nvinfo : EIATTR_REGCOUNT
	.align		4
        /*0000*/ 	.byte	0x04, 0x2f
        /*0002*/ 	.short	(.L_1 - .L_0)
	.align		4
.L_0:
        /*0004*/ 	.word	index@(_Z15calculateCCoeffPKiiPf)
        /*0008*/ 	.word	0x0000001f


	//----- nvinfo : EIATTR_FRAME_SIZE
	.align		4
.L_1:
        /*000c*/ 	.byte	0x04, 0x11
        /*000e*/ 	.short	(.L_3 - .L_2)
	.align		4
.L_2:
        /*0010*/ 	.word	index@($__internal_0_$__cuda_sm3x_div_rn_noftz_f32_slowpath)
        /*0014*/ 	.word	0x00000000


	//----- nvinfo : EIATTR_FRAME_SIZE
	.align		4
.L_3:
        /*0018*/ 	.byte	0x04, 0x11
        /*001a*/ 	.short	(.L_5 - .L_4)
	.align		4
.L_4:
        /*001c*/ 	.word	index@(_Z15calculateCCoeffPKiiPf)
        /*0020*/ 	.word	0x00000000


	//----- nvinfo : EIATTR_MIN_STACK_SIZE
	.align		4
.L_5:
        /*0024*/ 	.byte	0x04, 0x12
        /*0026*/ 	.short	(.L_7 - .L_6)
	.align		4
.L_6:
        /*0028*/ 	.word	index@(_Z15calculateCCoeffPKiiPf)
        /*002c*/ 	.word	0x00000000
.L_7:


//--------------------- .nv.compat                --------------------------
	.section	.nv.compat,"",@"SHT_CUDA_COMPAT_INFO"
	.align	4
        /*0000*/ 	.byte	0x02, 0x09, 0x00, 0x00, 0x02, 0x02, 0x01, 0x00, 0x02, 0x05, 0x05, 0x00, 0x03, 0x07, 0x01, 0x01
        /*0010*/ 	.byte	0x02, 0x03, 0x00, 0x00, 0x02, 0x06, 0x01, 0x00, 0x04, 0x0b, 0x08, 0x00, 0x01, 0x00, 0x00, 0x00
        /*0020*/ 	.byte	0x00, 0x00, 0x00, 0x00


//--------------------- .nv.info._Z15calculateCCoeffPKiiPf --------------------------
	.section	.nv.info._Z15calculateCCoeffPKiiPf,"",@"SHT_CUDA_INFO"
	.sectionflags	@""
	.align	4


	//----- nvinfo : EIATTR_CUDA_API_VERSION
	.align		4
        /*0000*/ 	.byte	0x04, 0x37
        /*0002*/ 	.short	(.L_9 - .L_8)
.L_8:
        /*0004*/ 	.word	0x00000082


	//----- nvinfo : EIATTR_KPARAM_INFO
	.align		4
.L_9:
        /*0008*/ 	.byte	0x04, 0x17
        /*000a*/ 	.short	(.L_11 - .L_10)
.L_10:
        /*000c*/ 	.word	0x00000000
        /*0010*/ 	.short	0x0002
        /*0012*/ 	.short	0x0010
        /*0014*/ 	.byte	0x00, 0xf5, 0x21, 0x00


	//----- nvinfo : EIATTR_KPARAM_INFO
	.align		4
.L_11:
        /*0018*/ 	.byte	0x04, 0x17
        /*001a*/ 	.short	(.L_13 - .L_12)
.L_12:
        /*001c*/ 	.word	0x00000000
        /*0020*/ 	.short	0x0001
        /*0022*/ 	.short	0x0008
        /*0024*/ 	.byte	0x00, 0xf0, 0x11, 0x00


	//----- nvinfo : EIATTR_KPARAM_INFO
	.align		4
.L_13:
        /*0028*/ 	.byte	0x04, 0x17
        /*002a*/ 	.short	(.L_15 - .L_14)
.L_14:
        /*002c*/ 	.word	0x00000000
        /*0030*/ 	.short	0x0000
        /*0032*/ 	.short	0x0000
        /*0034*/ 	.byte	0x00, 0xf5, 0x21, 0x00


	//----- nvinfo : EIATTR_SPARSE_MMA_MASK
	.align		4
.L_15:
        /*0038*/ 	.byte	0x03, 0x50
        /*003a*/ 	.short	0x0000


	//----- nvinfo : EIATTR_MAXREG_COUNT
	.align		4
        /*003c*/ 	.byte	0x03, 0x1b
        /*003e*/ 	.short	0x00ff


	//----- nvinfo : EIATTR_NUM_BARRIERS
	.align		4
        /*0040*/ 	.byte	0x02, 0x4c
        /*0042*/ 	.byte	0x01
	.zero		1


	//----- nvinfo : EIATTR_MERCURY_ISA_VERSION
	.align		4
        /*0044*/ 	.byte	0x03, 0x5f
        /*0046*/ 	.short	0x0101


	//----- nvinfo : EIATTR_VRC_CTA_INIT_COUNT
	.align		4
        /*0048*/ 	.byte	0x02, 0x4a
	.zero		1
	.zero		1


	//----- nvinfo : EIATTR_EXIT_INSTR_OFFSETS
	.align		4
        /*004c*/ 	.byte	0x04, 0x1c
        /*004e*/ 	.short	(.L_17 - .L_16)


	//   ....[0]....
.L_16:
        /*0050*/ 	.word	0x00000f10


	//   ....[1]....
        /*0054*/ 	.word	0x000014b0


	//----- nvinfo : EIATTR_CRS_STACK_SIZE
	.align		4
.L_17:
        /*0058*/ 	.byte	0x04, 0x1e
        /*005a*/ 	.short	(.L_19 - .L_18)
.L_18:
        /*005c*/ 	.word	0x00000000


	//----- nvinfo : EIATTR_CBANK_PARAM_SIZE
	.align		4
.L_19:
        /*0060*/ 	.byte	0x03, 0x19
        /*0062*/ 	.short	0x0018


	//----- nvinfo : EIATTR_PARAM_CBANK
	.align		4
        /*0064*/ 	.byte	0x04, 0x0a
        /*0066*/ 	.short	(.L_21 - .L_20)
	.align		4
.L_20:
        /*0068*/ 	.word	index@(.nv.constant0._Z15calculateCCoeffPKiiPf)
        /*006c*/ 	.short	0x0380
        /*006e*/ 	.short	0x0018


	//----- nvinfo : EIATTR_SW_WAR
	.align		4
.L_21:
        /*0070*/ 	.byte	0x04, 0x36
        /*0072*/ 	.short	(.L_23 - .L_22)
.L_22:
        /*0074*/ 	.word	0x00000008
.L_23:


//--------------------- .nv.callgraph             --------------------------
	.section	.nv.callgraph,"",@"SHT_CUDA_CALLGRAPH"
	.align	4
	.sectionentsize	8
	.align		4
        /*0000*/ 	.word	0x00000000
	.align		4
        /*0004*/ 	.word	0xffffffff
	.align		4
        /*0008*/ 	.word	0x00000000
	.align		4
        /*000c*/ 	.word	0xfffffffe
	.align		4
        /*0010*/ 	.word	0x00000000
	.align		4
        /*0014*/ 	.word	0xfffffffd
	.align		4
        /*0018*/ 	.word	0x00000000
	.align		4
        /*001c*/ 	.word	0xfffffffc


//--------------------- .text._Z15calculateCCoeffPKiiPf --------------------------
	.section	.text._Z15calculateCCoeffPKiiPf,"ax",@progbits
	.align	128
        .global         _Z15calculateCCoeffPKiiPf
        .type           _Z15calculateCCoeffPKiiPf,@function
        .size           _Z15calculateCCoeffPKiiPf,(.L_x_28 - _Z15calculateCCoeffPKiiPf)
        .other          _Z15calculateCCoeffPKiiPf,@"STO_CUDA_ENTRY STV_DEFAULT"
_Z15calculateCCoeffPKiiPf:
.text._Z15calculateCCoeffPKiiPf:
[----:B------:R-:W-:Y:S01]  /*0000*/  LDC R1, c[0x0][0x37c] ;  /* 0x0000df00ff017b82 */ /* 0x000fe20000000800 */
[----:B------:R-:W0:Y:S07]  /*0010*/  S2R R7, SR_TID.X ;  /* 0x0000000000077919 */ /* 0x000e2e0000002100 */
[----:B------:R-:W0:Y:S01]  /*0020*/  S2UR UR4, SR_CTAID.X ;  /* 0x00000000000479c3 */ /* 0x000e220000002500 */
[----:B------:R-:W1:Y:S01]  /*0030*/  LDCU.64 UR6, c[0x0][0x358] ;  /* 0x00006b00ff0677ac */ /* 0x000e620008000a00 */
[----:B------:R-:W-:Y:S06]  /*0040*/  BSSY.RECONVERGENT B0, `(.L_x_0) ;  /* 0x00000ea000007945 */ /* 0x000fec0003800200 */
[----:B------:R-:W0:Y:S08]  /*0050*/  LDC R6, c[0x0][0x360] ;  /* 0x0000d800ff067b82 */ /* 0x000e300000000800 */
[----:B------:R-:W2:Y:S01]  /*0060*/  LDC R5, c[0x0][0x388] ;  /* 0x0000e200ff057b82 */ /* 0x000ea20000000800 */
[----:B0-----:R-:W-:-:S05]  /*0070*/  IMAD R6, R6, UR4, R7 ;  /* 0x0000000406067c24 */ /* 0x001fca000f8e0207 */
[----:B--2---:R-:W-:-:S13]  /*0080*/  ISETP.GE.AND P0, PT, R6, R5, PT ;  /* 0x000000050600720c */ /* 0x004fda0003f06270 */
[----:B-1----:R-:W-:Y:S05]  /*0090*/  @P0 BRA `(.L_x_1) ;  /* 0x0000000c00900947 */ /* 0x002fea0003800000 */
[----:B------:R-:W-:Y:S01]  /*00a0*/  ISETP.GE.AND P0, PT, R5, 0x1, PT ;  /* 0x000000010500780c */ /* 0x000fe20003f06270 */
[----:B------:R-:W-:-:S12]  /*00b0*/  IMAD.MOV.U32 R3, RZ, RZ, RZ ;  /* 0x000000ffff037224 */ /* 0x000fd800078e00ff */
[----:B------:R-:W-:Y:S05]  /*00c0*/  @!P0 BRA `(.L_x_2) ;  /* 0x0000000c00208947 */ /* 0x000fea0003800000 */
[----:B------:R-:W0:Y:S01]  /*00d0*/  LDC.64 R2, c[0x0][0x380] ;  /* 0x0000e000ff027b82 */ /* 0x000e220000000a00 */
[----:B------:R-:W-:Y:S01]  /*00e0*/  VIADD R14, R5, 0x1 ;  /* 0x00000001050e7836 */ /* 0x000fe20000000000 */
[----:B------:R-:W-:Y:S01]  /*00f0*/  PRMT R16, RZ, 0x7610, R16 ;  /* 0x00007610ff107816 */ /* 0x000fe20000000010 */
[----:B------:R-:W-:Y:S01]  /*0100*/  IMAD.MOV.U32 R15, RZ, RZ, RZ ;  /* 0x000000ffff0f7224 */ /* 0x000fe200078e00ff */
[----:B------:R-:W-:Y:S01]  /*0110*/  PRMT R17, RZ, 0x7610, R17 ;  /* 0x00007610ff117816 */ /* 0x000fe20000000011 */
[----:B------:R-:W-:-:S03]  /*0120*/  IMAD.MOV.U32 R20, RZ, RZ, RZ ;  /* 0x000000ffff147224 */ /* 0x000fc600078e00ff */
[----:B------:R-:W1:Y:S01]  /*0130*/  LDC.U16 R0, c[0x0][0x388] ;  /* 0x0000e200ff007b82 */ /* 0x000e620000000400 */
[----:B0-----:R-:W-:-:S05]  /*0140*/  IADD3 R2, P0, PT, R2, 0x10, RZ ;  /* 0x0000001002027810 */ /* 0x001fca0007f1e0ff */
[----:B------:R-:W-:-:S08]  /*0150*/  IMAD.X R3, RZ, RZ, R3, P0 ;  /* 0x000000ffff037224 */ /* 0x000fd000000e0603 */
.L_x_11:
[----:B------:R-:W0:Y:S01]  /*0160*/  LDC R18, c[0x0][0x388] ;  /* 0x0000e200ff127b82 */ /* 0x000e220000000800 */
[----:B------:R-:W2:Y:S02]  /*0170*/  LDCU.64 UR4, c[0x0][0x380] ;  /* 0x00007000ff0477ac */ /* 0x000ea40008000a00 */
[----:B--2---:R-:W-:Y:S02]  /*0180*/  IMAD.U32 R4, RZ, RZ, UR4 ;  /* 0x00000004ff047e24 */ /* 0x004fe4000f8e00ff */
[----:B------:R-:W-:Y:S02]  /*0190*/  IMAD.U32 R5, RZ, RZ, UR5 ;  /* 0x00000005ff057e24 */ /* 0x000fe4000f8e00ff */
[----:B0-----:R-:W-:-:S04]  /*01a0*/  IMAD R23, R6, R18, R15 ;  /* 0x0000001206177224 */ /* 0x001fc800078e020f */
[----:B------:R-:W-:-:S06]  /*01b0*/  IMAD.WIDE R8, R23, 0x4, R4 ;  /* 0x0000000417087825 */ /* 0x000fcc00078e0204 */
[----:B------:R-:W2:Y:S01]  /*01c0*/  LDG.E R8, desc[UR6][R8.64] ;  /* 0x0000000608087981 */ /* 0x000ea2000c1e1900 */
[----:B------:R-:W-:Y:S01]  /*01d0*/  BSSY.RECONVERGENT B1, `(.L_x_3) ;  /* 0x00000af000017945 */ /* 0x000fe20003800200 */
[----:B--2---:R-:W-:-:S13]  /*01e0*/  ISETP.NE.AND P0, PT, R8, 0x1, PT ;  /* 0x000000010800780c */ /* 0x004fda0003f05270 */
[----:B------:R-:W-:Y:S05]  /*01f0*/  @P0 BRA `(.L_x_4) ;  /* 0x0000000800b00947 */ /* 0x000fea0003800000 */
[----:B------:R-:W-:Y:S02]  /*0200*/  VIADD R13, R15, 0x1 ;  /* 0x000000010f0d7836 */ /* 0x000fe40000000000 */
[----:B------:R-:W-:-:S03]  /*0210*/  VIADD R19, R19, 0x1 ;  /* 0x0000000113137836 */ /* 0x000fc60000000000 */
[----:B------:R-:W-:-:S13]  /*0220*/  ISETP.GE.AND P0, PT, R13, R18, PT ;  /* 0x000000120d00720c */ /* 0x000fda0003f06270 */
[----:B------:R-:W-:Y:S05]  /*0230*/  @P0 BRA `(.L_x_4) ;  /* 0x0000000800a00947 */ /* 0x000fea0003800000 */
[----:B------:R-:W-:Y:S02]  /*0240*/  IADD3 R8, PT, PT, -R15, -0x2, R18 ;  /* 0xfffffffe0f087810 */ /* 0x000fe40007ffe112 */
[----:B------:R-:W-:Y:S02]  /*0250*/  LOP3.LUT R21, RZ, R15, RZ, 0x33, !PT ;  /* 0x0000000fff157212 */ /* 0x000fe400078e33ff */
[----:B------:R-:W-:-:S03]  /*0260*/  ISETP.GE.U32.AND P0, PT, R8, 0x7, PT ;  /* 0x000000070800780c */ /* 0x000fc60003f06070 */
[----:B------:R-:W-:Y:S02]  /*0270*/  IMAD.IADD R21, R21, 0x1, R18 ;  /* 0x0000000115157824 */ /* 0x000fe400078e0212 */
[----:B------:R-:W-:-:S08]  /*0280*/  IMAD R18, R15, R18, RZ ;  /* 0x000000120f127224 */ /* 0x000fd000078e02ff */
[----:B------:R-:W-:Y:S05]  /*0290*/  @!P0 BRA `(.L_x_5) ;  /* 0x00000004000c8947 */ /* 0x000fea0003800000 */
[----:B------:R-:W-:Y:S01]  /*02a0*/  LOP3.LUT R24, R21, 0xfffffff8, RZ, 0xc0, !PT ;  /* 0xfffffff815187812 */ /* 0x000fe200078ec0ff */
[----:B------:R-:W-:Y:S02]  /*02b0*/  VIADD R23, R23, 0x1 ;  /* 0x0000000117177836 */ /* 0x000fe40000000000 */
[----:B------:R-:W-:Y:S02]  /*02c0*/  IMAD R26, R14, R15, RZ ;  /* 0x0000000f0e1a7224 */ /* 0x000fe400078e02ff */
[----:B------:R-:W-:Y:S02]  /*02d0*/  IMAD.MOV.U32 R22, RZ, RZ, R15 ;  /* 0x000000ffff167224 */ /* 0x000fe400078e000f */
[----:B------:R-:W-:-:S07]  /*02e0*/  IMAD.MOV R24, RZ, RZ, -R24 ;  /* 0x000000ffff187224 */ /* 0x000fce00078e0a18 */
.L_x_6:
[----:B------:R-:W-:Y:S01]  /*02f0*/  IMAD.WIDE R8, R23, 0x4, R2 ;  /* 0x0000000417087825 */ /* 0x000fe200078e0202 */
[----:B------:R-:W0:Y:S04]  /*0300*/  LDC.64 R4, c[0x0][0x380] ;  /* 0x0000e000ff047b82 */ /* 0x000e280000000a00 */
[----:B------:R-:W2:Y:S04]  /*0310*/  LDG.E R11, desc[UR6][R8.64+-0x10] ;  /* 0xfffff006080b7981 */ /* 0x000ea8000c1e1900 */
[----:B------:R-:W3:Y:S01]  /*0320*/  LDG.E R10, desc[UR6][R8.64+-0xc] ;  /* 0xfffff406080a7981 */ /* 0x000ee2000c1e1900 */
[----:B------:R-:W-:-:S02]  /*0330*/  VIADD R13, R26, 0x1 ;  /* 0x000000011a0d7836 */ /* 0x000fc40000000000 */
[----:B------:R-:W-:Y:S01]  /*0340*/  IMAD.MOV.U32 R27, RZ, RZ, RZ ;  /* 0x000000ffff1b7224 */ /* 0x000fe200078e00ff */
[----:B------:R-:W4:Y:S01]  /*0350*/  LDG.E R28, desc[UR6][R8.64+0xc] ;  /* 0x00000c06081c7981 */ /* 0x000f22000c1e1900 */
[----:B--2---:R-:W-:Y:S02]  /*0360*/  ISETP.NE.AND P0, PT, R11, 0x1, PT ;  /* 0x000000010b00780c */ /* 0x004fe40003f05270 */
[----:B---3--:R-:W-:-:S11]  /*0370*/  ISETP.NE.AND P2, PT, R10, 0x1, PT ;  /* 0x000000010a00780c */ /* 0x008fd60003f45270 */
[----:B0-----:R-:W-:-:S04]  /*0380*/  @!P0 IMAD.WIDE.U32 R10, R13, 0x4, R4 ;  /* 0x000000040d0a8825 */ /* 0x001fc800078e0004 */
[----:B------:R-:W-:Y:S02]  /*0390*/  IMAD.WIDE.U32 R12, R13, 0x4, R4 ;  /* 0x000000040d0c7825 */ /* 0x000fe400078e0004 */
[----:B------:R-:W2:Y:S04]  /*03a0*/  @!P0 LDG.E R10, desc[UR6][R10.64] ;  /* 0x000000060a0a8981 */ /* 0x000ea8000c1e1900 */
[----:B------:R-:W3:Y:S04]  /*03b0*/  @!P2 LDG.E R25, desc[UR6][R12.64+0x4] ;  /* 0x000004060c19a981 */ /* 0x000ee8000c1e1900 */
[----:B------:R-:W5:Y:S01]  /*03c0*/  LDG.E R11, desc[UR6][R8.64+0x4] ;  /* 0x00000406080b7981 */ /* 0x000f62000c1e1900 */
[----:B--2---:R-:W-:-:S03]  /*03d0*/  @!P0 ISETP.NE.AND P1, PT, R10, 0x1, PT ;  /* 0x000000010a00880c */ /* 0x004fc60003f25270 */
[----:B------:R-:W2:Y:S01]  /*03e0*/  LDG.E R10, desc[UR6][R8.64] ;  /* 0x00000006080a7981 */ /* 0x000ea2000c1e1900 */
[----:B---3--:R-:W-:Y:S01]  /*03f0*/  @!P2 ISETP.NE.AND P3, PT, R25, 0x1, PT ;  /* 0x000000011900a80c */ /* 0x008fe20003f65270 */
[----:B------:R-:W-:Y:S01]  /*0400*/  IMAD.MOV.U32 R25, RZ, RZ, RZ ;  /* 0x000000ffff197224 */ /* 0x000fe200078e00ff */
[----:B------:R-:W-:Y:S02]  /*0410*/  @!P0 SEL R25, RZ, 0x1, P1 ;  /* 0x00000001ff198807 */ /* 0x000fe40000800000 */
[----:B------:R-:W-:-:S04]  /*0420*/  @!P2 SEL R27, RZ, 0x1, P3 ;  /* 0x00000001ff1ba807 */ /* 0x000fc80001800000 */
[----:B------:R-:W-:Y:S02]  /*0430*/  IADD3 R20, PT, PT, R27, R25, R20 ;  /* 0x000000191b147210 */ /* 0x000fe40007ffe014 */
[----:B------:R-:W3:Y:S04]  /*0440*/  LDG.E R25, desc[UR6][R8.64+-0x8] ;  /* 0xfffff80608197981 */ /* 0x000ee8000c1e1900 */
[----:B------:R-:W4:Y:S01]  /*0450*/  LDG.E R27, desc[UR6][R8.64+-0x4] ;  /* 0xfffffc06081b7981 */ /* 0x000f22000c1e1900 */
[----:B--2---:R-:W-:Y:S02]  /*0460*/  ISETP.NE.AND P3, PT, R10, 0x1, PT ;  /* 0x000000010a00780c */ /* 0x004fe40003f65270 */
[----:B---3--:R-:W-:Y:S02]  /*0470*/  ISETP.NE.AND P2, PT, R25, 0x1, PT ;  /* 0x000000011900780c */ /* 0x008fe40003f45270 */
[----:B----4-:R-:W-:-:S02]  /*0480*/  ISETP.NE.AND P4, PT, R27, 0x1, PT ;  /* 0x000000011b00780c */ /* 0x010fc40003f85270 */
[----:B------:R-:W2:Y:S09]  /*0490*/  LDG.E R27, desc[UR6][R8.64+0x8] ;  /* 0x00000806081b7981 */ /* 0x000eb2000c1e1900 */
[----:B------:R-:W3:Y:S04]  /*04a0*/  @!P2 LDG.E R10, desc[UR6][R12.64+0x8] ;  /* 0x000008060c0aa981 */ /* 0x000ee8000c1e1900 */
[----:B------:R-:W4:Y:S01]  /*04b0*/  @!P4 LDG.E R25, desc[UR6][R12.64+0xc] ;  /* 0x00000c060c19c981 */ /* 0x000f22000c1e1900 */
[----:B-----5:R-:W-:-:S13]  /*04c0*/  ISETP.NE.AND P1, PT, R11, 0x1, PT ;  /* 0x000000010b00780c */ /* 0x020fda0003f25270 */
[----:B------:R-:W5:Y:S01]  /*04d0*/  @!P1 LDG.E R9, desc[UR6][R12.64+0x14] ;  /* 0x000014060c099981 */ /* 0x000f62000c1e1900 */
[----:B--2---:R-:W-:Y:S02]  /*04e0*/  ISETP.NE.AND P0, PT, R27, 0x1, PT ;  /* 0x000000011b00780c */ /* 0x004fe40003f05270 */
[----:B---3--:R-:W-:Y:S02]  /*04f0*/  @!P2 ISETP.NE.AND P6, PT, R10, 0x1, PT ;  /* 0x000000010a00a80c */ /* 0x008fe40003fc5270 */
[----:B------:R-:W-:Y:S02]  /*0500*/  CS2R R10, SRZ ;  /* 0x00000000000a7805 */ /* 0x000fe4000001ff00 */
[----:B----4-:R-:W-:Y:S02]  /*0510*/  @!P4 ISETP.NE.AND P5, PT, R25, 0x1, PT ;  /* 0x000000011900c80c */ /* 0x010fe40003fa5270 */
[----:B------:R-:W-:Y:S02]  /*0520*/  @!P2 SEL R11, RZ, 0x1, P6 ;  /* 0x00000001ff0ba807 */ /* 0x000fe40003000000 */
[----:B------:R-:W-:-:S02]  /*0530*/  ISETP.NE.AND P2, PT, R28, 0x1, PT ;  /* 0x000000011c00780c */ /* 0x000fc40003f45270 */
[----:B------:R-:W-:-:S04]  /*0540*/  @!P4 SEL R10, RZ, 0x1, P5 ;  /* 0x00000001ff0ac807 */ /* 0x000fc80002800000 */
[----:B------:R-:W-:Y:S02]  /*0550*/  IADD3 R25, PT, PT, R10, R11, R20 ;  /* 0x0000000b0a197210 */ /* 0x000fe40007ffe014 */
[----:B------:R-:W2:Y:S04]  /*0560*/  @!P3 LDG.E R10, desc[UR6][R12.64+0x10] ;  /* 0x000010060c0ab981 */ /* 0x000ea8000c1e1900 */
[----:B------:R-:W3:Y:S04]  /*0570*/  @!P0 LDG.E R11, desc[UR6][R12.64+0x18] ;  /* 0x000018060c0b8981 */ /* 0x000ee8000c1e1900 */
[----:B------:R-:W4:Y:S01]  /*0580*/  @!P2 LDG.E R20, desc[UR6][R12.64+0x1c] ;  /* 0x00001c060c14a981 */ /* 0x000f22000c1e1900 */
[----:B-----5:R-:W-:Y:S01]  /*0590*/  @!P1 ISETP.NE.AND P5, PT, R9, 0x1, PT ;  /* 0x000000010900980c */ /* 0x020fe20003fa5270 */
[----:B------:R-:W-:Y:S01]  /*05a0*/  VIADD R24, R24, 0x8 ;  /* 0x0000000818187836 */ /* 0x000fe20000000000 */
[----:B------:R-:W-:-:S02]  /*05b0*/  CS2R R8, SRZ ;  /* 0x0000000000087805 */ /* 0x000fc4000001ff00 */
[----:B------:R-:W-:Y:S02]  /*05c0*/  @!P1 SEL R9, RZ, 0x1, P5 ;  /* 0x00000001ff099807 */ /* 0x000fe40002800000 */
[----:B------:R-:W-:Y:S01]  /*05d0*/  ISETP.NE.AND P1, PT, R24, RZ, PT ;  /* 0x000000ff1800720c */ /* 0x000fe20003f25270 */
[----:B------:R-:W-:Y:S02]  /*05e0*/  VIADD R22, R22, 0x8 ;  /* 0x0000000816167836 */ /* 0x000fe40000000000 */
[----:B------:R-:W-:Y:S02]  /*05f0*/  VIADD R26, R26, 0x8 ;  /* 0x000000081a1a7836 */ /* 0x000fe40000000000 */
[----:B------:R-:W-:Y:S01]  /*0600*/  VIADD R23, R23, 0x8 ;  /* 0x0000000817177836 */ /* 0x000fe20000000000 */
[----:B--2---:R-:W-:-:S04]  /*0610*/  @!P3 ISETP.NE.AND P6, PT, R10, 0x1, PT ;  /* 0x000000010a00b80c */ /* 0x004fc80003fc5270 */
[----:B------:R-:W-:Y:S02]  /*0620*/  @!P3 SEL R8, RZ, 0x1, P6 ;  /* 0x00000001ff08b807 */ /* 0x000fe40003000000 */
[----:B---3--:R-:W-:Y:S02]  /*0630*/  @!P0 ISETP.NE.AND P4, PT, R11, 0x1, PT ;  /* 0x000000010b00880c */ /* 0x008fe40003f85270 */
[----:B----4-:R-:W-:Y:S01]  /*0640*/  @!P2 ISETP.NE.AND P3, PT, R20, 0x1, PT ;  /* 0x000000011400a80c */ /* 0x010fe20003f65270 */
[----:B------:R-:W-:Y:S01]  /*0650*/  IMAD.MOV.U32 R20, RZ, RZ, RZ ;  /* 0x000000ffff147224 */ /* 0x000fe200078e00ff */
[----:B------:R-:W-:Y:S01]  /*0660*/  IADD3 R8, PT, PT, R9, R8, R25 ;  /* 0x0000000809087210 */ /* 0x000fe20007ffe019 */
[----:B------:R-:W-:Y:S01]  /*0670*/  IMAD.MOV.U32 R11, RZ, RZ, RZ ;  /* 0x000000ffff0b7224 */ /* 0x000fe200078e00ff */
[----:B------:R-:W-:Y:S02]  /*0680*/  @!P0 SEL R20, RZ, 0x1, P4 ;  /* 0x00000001ff148807 */ /* 0x000fe40002000000 */
[----:B------:R-:W-:-:S04]  /*0690*/  @!P2 SEL R11, RZ, 0x1, P3 ;  /* 0x00000001ff0ba807 */ /* 0x000fc80001800000 */
[----:B------:R-:W-:Y:S01]  /*06a0*/  IADD3 R20, PT, PT, R11, R20, R8 ;  /* 0x000000140b147210 */ /* 0x000fe20007ffe008 */
[----:B------:R-:W-:Y:S06]  /*06b0*/  @P1 BRA `(.L_x_6) ;  /* 0xfffffffc000c1947 */ /* 0x000fec000383ffff */
[----:B------:R-:W-:-:S07]  /*06c0*/  VIADD R13, R22, 0x1 ;  /* 0x00000001160d7836 */ /* 0x000fce0000000000 */
.L_x_5:
[----:B------:R-:W-:-:S13]  /*06d0*/  LOP3.LUT P0, RZ, R21, 0x7, RZ, 0xc0, !PT ;  /* 0x0000000715ff7812 */ /* 0x000fda000780c0ff */
[----:B------:R-:W-:Y:S05]  /*06e0*/  @!P0 BRA `(.L_x_4) ;  /* 0x0000000400748947 */ /* 0x000fea0003800000 */
[----:B------:R-:W-:-:S05]  /*06f0*/  LOP3.LUT R9, RZ, R17, RZ, 0x33, !PT ;  /* 0x00000011ff097212 */ /* 0x000fca00078e33ff */
[----:B-1----:R-:W-:-:S05]  /*0700*/  IMAD.IADD R9, R0, 0x1, R9 ;  /* 0x0000000100097824 */ /* 0x002fca00078e0209 */
[----:B------:R-:W-:-:S04]  /*0710*/  LOP3.LUT R9, R9, 0x7, RZ, 0xc0, !PT ;  /* 0x0000000709097812 */ /* 0x000fc800078ec0ff */
[C---:B------:R-:W-:Y:S01]  /*0720*/  LOP3.LUT P0, RZ, R9.reuse, 0x3, RZ, 0xc0, !PT ;  /* 0x0000000309ff7812 */ /* 0x040fe2000780c0ff */
[----:B------:R-:W-:-:S05]  /*0730*/  VIADD R8, R9, 0xffffffff ;  /* 0xffffffff09087836 */ /* 0x000fca0000000000 */
[----:B------:R-:W-:-:S13]  /*0740*/  ISETP.GE.U32.AND P1, PT, R8, 0x3, PT ;  /* 0x000000030800780c */ /* 0x000fda0003f26070 */
[----:B------:R-:W-:Y:S05]  /*0750*/  @!P1 BRA `(.L_x_7) ;  /* 0x0000000000949947 */ /* 0x000fea0003800000 */
[----:B------:R-:W0:Y:S02]  /*0760*/  LDCU UR4, c[0x0][0x388] ;  /* 0x00007100ff0477ac */ /* 0x000e240008000800 */
[----:B0-----:R-:W-:-:S04]  /*0770*/  IMAD R23, R6, UR4, R13 ;  /* 0x0000000406177c24 */ /* 0x001fc8000f8e020d */
[----:B------:R-:W-:-:S05]  /*0780*/  IMAD.WIDE R22, R23, 0x4, R4 ;  /* 0x0000000417167825 */ /* 0x000fca00078e0204 */
[----:B------:R-:W2:Y:S04]  /*0790*/  LDG.E R8, desc[UR6][R22.64] ;  /* 0x0000000616087981 */ /* 0x000ea8000c1e1900 */
[----:B------:R-:W3:Y:S04]  /*07a0*/  LDG.E R12, desc[UR6][R22.64+0x4] ;  /* 0x00000406160c7981 */ /* 0x000ee8000c1e1900 */
[----:B------:R-:W4:Y:S04]  /*07b0*/  LDG.E R21, desc[UR6][R22.64+0x8] ;  /* 0x0000080616157981 */ /* 0x000f28000c1e1900 */
[----:B------:R-:W5:Y:S01]  /*07c0*/  LDG.E R24, desc[UR6][R22.64+0xc] ;  /* 0x00000c0616187981 */ /* 0x000f62000c1e1900 */
[----:B------:R-:W-:-:S02]  /*07d0*/  IADD3 R25, P2, PT, R13, R18, RZ ;  /* 0x000000120d197210 */ /* 0x000fc40007f5e0ff */
[----:B--2---:R-:W-:Y:S02]  /*07e0*/  ISETP.NE.AND P4, PT, R8, 0x1, PT ;  /* 0x000000010800780c */ /* 0x004fe40003f85270 */
[----:B------:R-:W0:Y:S01]  /*07f0*/  LDC.64 R8, c[0x0][0x380] ;  /* 0x0000e000ff087b82 */ /* 0x000e220000000a00 */
[----:B---3--:R-:W-:Y:S01]  /*0800*/  ISETP.NE.AND P1, PT, R12, 0x1, PT ;  /* 0x000000010c00780c */ /* 0x008fe20003f25270 */
[----:B------:R-:W-:Y:S01]  /*0810*/  IMAD.X R12, RZ, RZ, RZ, P2 ;  /* 0x000000ffff0c7224 */ /* 0x000fe200010e06ff */
[----:B----4-:R-:W-:-:S08]  /*0820*/  ISETP.NE.AND P3, PT, R21, 0x1, PT ;  /* 0x000000011500780c */ /* 0x010fd00003f65270 */
[----:B------:R-:W-:-:S04]  /*0830*/  @!P4 IMAD.IADD R11, R13, 0x1, R18 ;  /* 0x000000010d0bc824 */ /* 0x000fc800078e0212 */
[----:B------:R-:W-:Y:S01]  /*0840*/  @!P4 IMAD.WIDE.U32 R10, R11, 0x4, R4 ;  /* 0x000000040b0ac825 */ /* 0x000fe200078e0004 */
[----:B-----5:R-:W-:-:S05]  /*0850*/  ISETP.NE.AND P2, PT, R24, 0x1, PT ;  /* 0x000000011800780c */ /* 0x020fca0003f45270 */
[----:B------:R-:W2:Y:S01]  /*0860*/  @!P4 LDG.E R10, desc[UR6][R10.64] ;  /* 0x000000060a0ac981 */ /* 0x000ea2000c1e1900 */
[----:B0-----:R-:W-:-:S04]  /*0870*/  LEA R8, P5, R25, R8, 0x2 ;  /* 0x0000000819087211 */ /* 0x001fc800078a10ff */
[----:B------:R-:W-:-:S05]  /*0880*/  LEA.HI.X R9, R25, R9, R12, 0x2, P5 ;  /* 0x0000000919097211 */ /* 0x000fca00028f140c */
[----:B------:R-:W3:Y:S04]  /*0890*/  @!P1 LDG.E R12, desc[UR6][R8.64+0x4] ;  /* 0x00000406080c9981 */ /* 0x000ee8000c1e1900 */
[----:B------:R-:W4:Y:S04]  /*08a0*/  @!P3 LDG.E R21, desc[UR6][R8.64+0x8] ;  /* 0x000008060815b981 */ /* 0x000f28000c1e1900 */
[----:B------:R-:W5:Y:S01]  /*08b0*/  @!P2 LDG.E R22, desc[UR6][R8.64+0xc] ;  /* 0x00000c060816a981 */ /* 0x000f62000c1e1900 */
[----:B------:R-:W-:Y:S01]  /*08c0*/  VIADD R13, R13, 0x4 ;  /* 0x000000040d0d7836 */ /* 0x000fe20000000000 */
[----:B--2---:R-:W-:-:S02]  /*08d0*/  @!P4 ISETP.NE.AND P5, PT, R10, 0x1, PT ;  /* 0x000000010a00c80c */ /* 0x004fc40003fa5270 */
[----:B------:R-:W-:Y:S02]  /*08e0*/  CS2R R10, SRZ ;  /* 0x00000000000a7805 */ /* 0x000fe4000001ff00 */
[----:B------:R-:W-:-:S05]  /*08f0*/  @!P4 SEL R11, RZ, 0x1, P5 ;  /* 0x00000001ff0bc807 */ /* 0x000fca0002800000 */
[----:B------:R-:W-:Y:S02]  /*0900*/  IMAD.IADD R23, R20, 0x1, R11 ;  /* 0x0000000114177824 */ /* 0x000fe400078e020b */
[----:B------:R-:W-:Y:S01]  /*0910*/  IMAD.MOV.U32 R11, RZ, RZ, RZ ;  /* 0x000000ffff0b7224 */ /* 0x000fe200078e00ff */
[----:B---3--:R-:W-:Y:S01]  /*0920*/  @!P1 ISETP.NE.AND P4, PT, R12, 0x1, PT ;  /* 0x000000010c00980c */ /* 0x008fe20003f85270 */
[----:B------:R-:W-:Y:S01]  /*0930*/  IMAD.MOV.U32 R20, RZ, RZ, RZ ;  /* 0x000000ffff147224 */ /* 0x000fe200078e00ff */
[----:B----4-:R-:W-:Y:S02]  /*0940*/  @!P3 ISETP.NE.AND P5, PT, R21, 0x1, PT ;  /* 0x000000011500b80c */ /* 0x010fe40003fa5270 */
[----:B------:R-:W-:Y:S02]  /*0950*/  @!P1 SEL R10, RZ, 0x1, P4 ;  /* 0x00000001ff0a9807 */ /* 0x000fe40002000000 */
[----:B-----5:R-:W-:Y:S02]  /*0960*/  @!P2 ISETP.NE.AND P6, PT, R22, 0x1, PT ;  /* 0x000000011600a80c */ /* 0x020fe40003fc5270 */
[----:B------:R-:W-:-:S02]  /*0970*/  @!P3 SEL R11, RZ, 0x1, P5 ;  /* 0x00000001ff0bb807 */ /* 0x000fc40002800000 */
[----:B------:R-:W-:Y:S02]  /*0980*/  @!P2 SEL R20, RZ, 0x1, P6 ;  /* 0x00000001ff14a807 */ /* 0x000fe40003000000 */
[----:B------:R-:W-:-:S05]  /*0990*/  IADD3 R11, PT, PT, R11, R10, R23 ;  /* 0x0000000a0b0b7210 */ /* 0x000fca0007ffe017 */
[----:B------:R-:W-:-:S07]  /*09a0*/  IMAD.IADD R20, R11, 0x1, R20 ;  /* 0x000000010b147824 */ /* 0x000fce00078e0214 */
.L_x_7:
[----:B------:R-:W-:Y:S05]  /*09b0*/  @!P0 BRA `(.L_x_4) ;  /* 0x0000000000c08947 */ /* 0x000fea0003800000 */
[----:B------:R-:W-:-:S05]  /*09c0*/  LOP3.LUT R9, R16, 0x3, RZ, 0x3c, !PT ;  /* 0x0000000310097812 */ /* 0x000fca00078e3cff */
[----:B------:R-:W-:-:S05]  /*09d0*/  IMAD.IADD R9, R0, 0x1, R9 ;  /* 0x0000000100097824 */ /* 0x000fca00078e0209 */
[C---:B------:R-:W-:Y:S02]  /*09e0*/  LOP3.LUT R10, R9.reuse, 0x3, RZ, 0xc0, !PT ;  /* 0x00000003090a7812 */ /* 0x040fe400078ec0ff */
[----:B------:R-:W-:Y:S02]  /*09f0*/  LOP3.LUT R8, R9, 0x1, RZ, 0xc0, !PT ;  /* 0x0000000109087812 */ /* 0x000fe400078ec0ff */
[----:B------:R-:W-:Y:S02]  /*0a00*/  ISETP.NE.AND P1, PT, R10, 0x1, PT ;  /* 0x000000010a00780c */ /* 0x000fe40003f25270 */
[----:B------:R-:W-:-:S11]  /*0a10*/  ISETP.NE.U32.AND P0, PT, R8, 0x1, PT ;  /* 0x000000010800780c */ /* 0x000fd60003f05070 */
[----:B------:R-:W-:Y:S05]  /*0a20*/  @!P1 BRA `(.L_x_8) ;  /* 0x0000000000649947 */ /* 0x000fea0003800000 */
[----:B------:R-:W0:Y:S02]  /*0a30*/  LDCU UR4, c[0x0][0x388] ;  /* 0x00007100ff0477ac */ /* 0x000e240008000800 */
[----:B0-----:R-:W-:-:S04]  /*0a40*/  IMAD R23, R6, UR4, R13 ;  /* 0x0000000406177c24 */ /* 0x001fc8000f8e020d */
[----:B------:R-:W-:-:S05]  /*0a50*/  IMAD.WIDE R22, R23, 0x4, R4 ;  /* 0x0000000417167825 */ /* 0x000fca00078e0204 */
[----:B------:R-:W2:Y:S04]  /*0a60*/  LDG.E R8, desc[UR6][R22.64+0x4] ;  /* 0x0000040616087981 */ /* 0x000ea8000c1e1900 */
[----:B------:R-:W3:Y:S01]  /*0a70*/  LDG.E R10, desc[UR6][R22.64] ;  /* 0x00000006160a7981 */ /* 0x000ee2000c1e1900 */
[----:B--2---:R-:W-:Y:S02]  /*0a80*/  ISETP.NE.AND P2, PT, R8, 0x1, PT ;  /* 0x000000010800780c */ /* 0x004fe40003f45270 */
[----:B---3--:R-:W-:-:S11]  /*0a90*/  ISETP.NE.AND P1, PT, R10, 0x1, PT ;  /* 0x000000010a00780c */ /* 0x008fd60003f25270 */
[----:B------:R-:W0:Y:S01]  /*0aa0*/  @!P2 LDC.64 R8, c[0x0][0x380] ;  /* 0x0000e000ff08ab82 */ /* 0x000e220000000a00 */
[C---:B------:R-:W-:Y:S01]  /*0ab0*/  @!P2 IADD3 R12, P3, PT, R13.reuse, R18, RZ ;  /* 0x000000120d0ca210 */ /* 0x040fe20007f7e0ff */
[----:B------:R-:W-:-:S04]  /*0ac0*/  @!P1 IMAD.IADD R11, R13, 0x1, R18 ;  /* 0x000000010d0b9824 */ /* 0x000fc800078e0212 */
[----:B------:R-:W-:Y:S02]  /*0ad0*/  @!P2 IMAD.X R21, RZ, RZ, RZ, P3 ;  /* 0x000000ffff15a224 */ /* 0x000fe400018e06ff */
[----:B------:R-:W-:-:S06]  /*0ae0*/  @!P1 IMAD.WIDE.U32 R10, R11, 0x4, R4 ;  /* 0x000000040b0a9825 */ /* 0x000fcc00078e0004 */
[----:B------:R-:W2:Y:S01]  /*0af0*/  @!P1 LDG.E R10, desc[UR6][R10.64] ;  /* 0x000000060a0a9981 */ /* 0x000ea2000c1e1900 */
[----:B0-----:R-:W-:-:S04]  /*0b00*/  @!P2 LEA R8, P3, R12, R8, 0x2 ;  /* 0x000000080c08a211 */ /* 0x001fc800078610ff */
[----:B------:R-:W-:-:S05]  /*0b10*/  @!P2 LEA.HI.X R9, R12, R9, R21, 0x2, P3 ;  /* 0x000000090c09a211 */ /* 0x000fca00018f1415 */
[----:B------:R-:W3:Y:S01]  /*0b20*/  @!P2 LDG.E R8, desc[UR6][R8.64+0x4] ;  /* 0x000004060808a981 */ /* 0x000ee2000c1e1900 */
[----:B------:R-:W-:Y:S02]  /*0b30*/  IMAD.MOV.U32 R21, RZ, RZ, RZ ;  /* 0x000000ffff157224 */ /* 0x000fe400078e00ff */
[----:B------:R-:W-:Y:S02]  /*0b40*/  IMAD.MOV.U32 R12, RZ, RZ, RZ ;  /* 0x000000ffff0c7224 */ /* 0x000fe400078e00ff */
[----:B------:R-:W-:Y:S01]  /*0b50*/  VIADD R13, R13, 0x2 ;  /* 0x000000020d0d7836 */ /* 0x000fe20000000000 */
[----:B--2---:R-:W-:-:S04]  /*0b60*/  @!P1 ISETP.NE.AND P3, PT, R10, 0x1, PT ;  /* 0x000000010a00980c */ /* 0x004fc80003f65270 */
[----:B------:R-:W-:-:S05]  /*0b70*/  @!P1 SEL R21, RZ, 0x1, P3 ;  /* 0x00000001ff159807 */ /* 0x000fca0001800000 */
[----:B------:R-:W-:Y:S01]  /*0b80*/  IMAD.IADD R21, R20, 0x1, R21 ;  /* 0x0000000114157824 */ /* 0x000fe200078e0215 */
[----:B---3--:R-:W-:-:S04]  /*0b90*/  @!P2 ISETP.NE.AND P1, PT, R8, 0x1, PT ;  /* 0x000000010800a80c */ /* 0x008fc80003f25270 */
[----:B------:R-:W-:-:S05]  /*0ba0*/  @!P2 SEL R12, RZ, 0x1, P1 ;  /* 0x00000001ff0ca807 */ /* 0x000fca0000800000 */
[----:B------:R-:W-:-:S07]  /*0bb0*/  IMAD.IADD R20, R21, 0x1, R12 ;  /* 0x0000000115147824 */ /* 0x000fce00078e020c */
.L_x_8:
[----:B------:R-:W-:Y:S05]  /*0bc0*/  @P0 BRA `(.L_x_4) ;  /* 0x00000000003c0947 */ /* 0x000fea0003800000 */
[----:B------:R-:W0:Y:S02]  /*0bd0*/  LDCU UR4, c[0x0][0x388] ;  /* 0x00007100ff0477ac */ /* 0x000e240008000800 */
[----:B0-----:R-:W-:-:S04]  /*0be0*/  IMAD R9, R6, UR4, R13 ;  /* 0x0000000406097c24 */ /* 0x001fc8000f8e020d */
[----:B------:R-:W-:-:S06]  /*0bf0*/  IMAD.WIDE R8, R9, 0x4, R4 ;  /* 0x0000000409087825 */ /* 0x000fcc00078e0204 */
[----:B------:R-:W2:Y:S01]  /*0c00*/  LDG.E R8, desc[UR6][R8.64] ;  /* 0x0000000608087981 */ /* 0x000ea2000c1e1900 */
[----:B------:R-:W-:Y:S01]  /*0c10*/  BSSY.RECONVERGENT B2, `(.L_x_9) ;  /* 0x0000009000027945 */ /* 0x000fe20003800200 */
[----:B------:R-:W-:Y:S01]  /*0c20*/  IMAD.MOV.U32 R11, RZ, RZ, RZ ;  /* 0x000000ffff0b7224 */ /* 0x000fe200078e00ff */
[----:B--2---:R-:W-:-:S13]  /*0c30*/  ISETP.NE.AND P0, PT, R8, 0x1, PT ;  /* 0x000000010800780c */ /* 0x004fda0003f05270 */
[----:B------:R-:W-:Y:S05]  /*0c40*/  @P0 BRA `(.L_x_10) ;  /* 0x0000000000140947 */ /* 0x000fea0003800000 */
[----:B------:R-:W-:-:S04]  /*0c50*/  IMAD.IADD R13, R18, 0x1, R13 ;  /* 0x00000001120d7824 */ /* 0x000fc800078e020d */
[----:B------:R-:W-:-:S06]  /*0c60*/  IMAD.WIDE.U32 R4, R13, 0x4, R4 ;  /* 0x000000040d047825 */ /* 0x000fcc00078e0004 */
[----:B------:R-:W2:Y:S02]  /*0c70*/  LDG.E R4, desc[UR6][R4.64] ;  /* 0x0000000604047981 */ /* 0x000ea4000c1e1900 */
[----:B--2---:R-:W-:-:S04]  /*0c80*/  ISETP.NE.AND P0, PT, R4, 0x1, PT ;  /* 0x000000010400780c */ /* 0x004fc80003f05270 */
[----:B------:R-:W-:-:S09]  /*0c90*/  SEL R11, RZ, 0x1, P0 ;  /* 0x00000001ff0b7807 */ /* 0x000fd20000000000 */
.L_x_10:
[----:B------:R-:W-:Y:S05]  /*0ca0*/  BSYNC.RECONVERGENT B2 ;  /* 0x0000000000027941 */ /* 0x000fea0003800200 */
.L_x_9:
[----:B------:R-:W-:-:S07]  /*0cb0*/  IMAD.IADD R20, R20, 0x1, R11 ;  /* 0x0000000114147824 */ /* 0x000fce00078e020b */
.L_x_4:
[----:B------:R-:W-:Y:S05]  /*0cc0*/  BSYNC.RECONVERGENT B1 ;  /* 0x0000000000017941 */ /* 0x000fea0003800200 */
.L_x_3:
[----:B------:R-:W0:Y:S01]  /*0cd0*/  LDCU UR4, c[0x0][0x388] ;  /* 0x00007100ff0477ac */ /* 0x000e220008000800 */
[----:B------:R-:W-:Y:S02]  /*0ce0*/  VIADD R15, R15, 0x1 ;  /* 0x000000010f0f7836 */ /* 0x000fe40000000000 */
[----:B------:R-:W-:Y:S02]  /*0cf0*/  VIADD R17, R17, 0x1 ;  /* 0x0000000111117836 */ /* 0x000fe40000000000 */
[----:B------:R-:W-:Y:S01]  /*0d00*/  VIADD R16, R16, 0x1 ;  /* 0x0000000110107836 */ /* 0x000fe20000000000 */
[----:B0-----:R-:W-:-:S13]  /*0d10*/  ISETP.NE.AND P0, PT, R15, UR4, PT ;  /* 0x000000040f007c0c */ /* 0x001fda000bf05270 */
[----:B------:R-:W-:Y:S05]  /*0d20*/  @P0 BRA `(.L_x_11) ;  /* 0xfffffff4000c0947 */ /* 0x000fea000383ffff */
[----:B------:R-:W-:-:S05]  /*0d30*/  I2FP.F32.S32 R3, R20 ;  /* 0x0000001400037245 */ /* 0x000fca0000201400 */
[----:B------:R-:W-:-:S07]  /*0d40*/  FADD R3, R3, R3 ;  /* 0x0000000303037221 */ /* 0x000fce0000000000 */
.L_x_2:
[----:B------:R-:W-:Y:S01]  /*0d50*/  ISETP.GE.AND P0, PT, R19, 0x2, PT ;  /* 0x000000021300780c */ /* 0x000fe20003f06270 */
[----:B------:R-:W-:Y:S01]  /*0d60*/  BSSY.RECONVERGENT B1, `(.L_x_12) ;  /* 0x0000012000017945 */ /* 0x000fe20003800200 */
[----:B-1----:R-:W-:-:S11]  /*0d70*/  IMAD.MOV.U32 R0, RZ, RZ, RZ ;  /* 0x000000ffff007224 */ /* 0x002fd600078e00ff */
[----:B------:R-:W-:Y:S05]  /*0d80*/  @!P0 BRA `(.L_x_13) ;  /* 0x00000000003c8947 */ /* 0x000fea0003800000 */
[C---:B------:R-:W-:Y:S01]  /*0d90*/  VIADD R0, R19.reuse, 0xffffffff ;  /* 0xffffffff13007836 */ /* 0x040fe20000000000 */
[----:B------:R-:W-:Y:S03]  /*0da0*/  BSSY.RECONVERGENT B2, `(.L_x_13) ;  /* 0x000000d000027945 */ /* 0x000fe60003800200 */
[----:B------:R-:W-:-:S05]  /*0db0*/  IMAD R0, R19, R0, RZ ;  /* 0x0000000013007224 */ /* 0x000fca00078e02ff */
[----:B------:R-:W-:-:S04]  /*0dc0*/  I2FP.F32.U32 R8, R0 ;  /* 0x0000000000087245 */ /* 0x000fc80000201000 */
[----:B------:R-:W0:Y:S08]  /*0dd0*/  MUFU.RCP R0, R8 ;  /* 0x0000000800007308 */ /* 0x000e300000001000 */
[----:B------:R-:W1:Y:S01]  /*0de0*/  FCHK P0, R3, R8 ;  /* 0x0000000803007302 */ /* 0x000e620000000000 */
[----:B0-----:R-:W-:-:S04]  /*0df0*/  FFMA R5, -R8, R0, 1 ;  /* 0x3f80000008057423 */ /* 0x001fc80000000100 */
[----:B------:R-:W-:-:S04]  /*0e00*/  FFMA R0, R0, R5, R0 ;  /* 0x0000000500007223 */ /* 0x000fc80000000000 */
[----:B------:R-:W-:-:S04]  /*0e10*/  FFMA R2, R0, R3, RZ ;  /* 0x0000000300027223 */ /* 0x000fc800000000ff */
[----:B------:R-:W-:-:S04]  /*0e20*/  FFMA R5, -R8, R2, R3 ;  /* 0x0000000208057223 */ /* 0x000fc80000000103 */
[----:B------:R-:W-:Y:S01]  /*0e30*/  FFMA R0, R0, R5, R2 ;  /* 0x0000000500007223 */ /* 0x000fe20000000002 */
[----:B-1----:R-:W-:Y:S06]  /*0e40*/  @!P0 BRA `(.L_x_14) ;  /* 0x0000000000088947 */ /* 0x002fec0003800000 */
[----:B------:R-:W-:-:S07]  /*0e50*/  MOV R2, 0xe70 ;  /* 0x00000e7000027802 */ /* 0x000fce0000000f00 */
[----:B------:R-:W-:Y:S05]  /*0e60*/  CALL.REL.NOINC `($__internal_0_$__cuda_sm3x_div_rn_noftz_f32_slowpath) ;  /* 0x0000000400947944 */ /* 0x000fea0003c00000 */
.L_x_14:
[----:B------:R-:W-:Y:S05]  /*0e70*/  BSYNC.RECONVERGENT B2 ;  /* 0x0000000000027941 */ /* 0x000fea0003800200 */
.L_x_13:
[----:B------:R-:W-:Y:S05]  /*0e80*/  BSYNC.RECONVERGENT B1 ;  /* 0x0000000000017941 */ /* 0x000fea0003800200 */
.L_x_12:
[----:B------:R-:W0:Y:S01]  /*0e90*/  S2UR UR5, SR_CgaCtaId ;  /* 0x00000000000579c3 */ /* 0x000e220000008800 */
[----:B------:R-:W-:Y:S02]  /*0ea0*/  UMOV UR4, 0x400 ;  /* 0x0000040000047882 */ /* 0x000fe40000000000 */
[----:B0-----:R-:W-:-:S06]  /*0eb0*/  ULEA UR4, UR5, UR4, 0x18 ;  /* 0x0000000405047291 */ /* 0x001fcc000f8ec0ff */
[----:B------:R-:W-:-:S05]  /*0ec0*/  LEA R3, R7, UR4, 0x2 ;  /* 0x0000000407037c11 */ /* 0x000fca000f8e10ff */
[----:B------:R0:W-:Y:S02]  /*0ed0*/  STS [R3], R0 ;  /* 0x0000000003007388 */ /* 0x0001e40000000800 */
.L_x_1:
[----:B------:R-:W-:Y:S05]  /*0ee0*/  BSYNC.RECONVERGENT B0 ;  /* 0x0000000000007941 */ /* 0x000fea0003800200 */
.L_x_0:
[----:B------:R-:W-:Y:S01]  /*0ef0*/  BAR.SYNC.DEFER_BLOCKING 0x0 ;  /* 0x0000000000007b1d */ /* 0x000fe20000010000 */
[----:B------:R-:W-:-:S13]  /*0f00*/  ISETP.NE.AND P0, PT, R7, RZ, PT ;  /* 0x000000ff0700720c */ /* 0x000fda0003f05270 */
[----:B------:R-:W-:Y:S05]  /*0f10*/  @P0 EXIT ;  /* 0x000000000000094d */ /* 0x000fea0003800000 */
[----:B------:R-:W1:Y:S01]  /*0f20*/  S2UR UR5, SR_CgaCtaId ;  /* 0x00000000000579c3 */ /* 0x000e620000008800 */
[----:B------:R-:W-:Y:S01]  /*0f30*/  UMOV UR4, 0x400 ;  /* 0x0000040000047882 */ /* 0x000fe20000000000 */
[----:B------:R-:W-:Y:S01]  /*0f40*/  IMAD.MOV.U32 R11, RZ, RZ, RZ ;  /* 0x000000ffff0b7224 */ /* 0x000fe200078e00ff */
[----:B------:R-:W2:Y:S01]  /*0f50*/  LDCU UR9, c[0x0][0x388] ;  /* 0x00007100ff0977ac */ /* 0x000ea20008000800 */
[----:B-1----:R-:W-:-:S03]  /*0f60*/  ULEA UR5, UR5, UR4, 0x18 ;  /* 0x0000000405057291 */ /* 0x002fc6000f8ec0ff */
[----:B--2---:R-:W-:-:S09]  /*0f70*/  UMOV UR4, URZ ;  /* 0x000000ff00047c82 */ /* 0x004fd20008000000 */
.L_x_15:
[----:B------:R-:W-:Y:S01]  /*0f80*/  VIADD R10, R6, UR4 ;  /* 0x00000004060a7c36 */ /* 0x000fe20008000000 */
[----:B------:R-:W-:Y:S01]  /*0f90*/  ULEA UR8, UR4, UR5, 0x2 ;  /* 0x0000000504087291 */ /* 0x000fe2000f8e10ff */
[----:B------:R-:W-:Y:S01]  /*0fa0*/  CS2R R12, SRZ ;  /* 0x00000000000c7805 */ /* 0x000fe2000001ff00 */
[----:B------:R-:W-:Y:S01]  /*0fb0*/  IMAD.MOV.U32 R14, RZ, RZ, RZ ;  /* 0x000000ffff0e7224 */ /* 0x000fe200078e00ff */
[----:B------:R-:W-:Y:S01]  /*0fc0*/  UIADD3 UR4, UPT, UPT, UR4, 0x10, URZ ;  /* 0x0000001004047890 */ /* 0x000fe2000fffe0ff */
[C---:B0-----:R-:W-:Y:S01]  /*0fd0*/  VIADD R0, R10.reuse, 0x1 ;  /* 0x000000010a007836 */ /* 0x041fe20000000000 */
[C---:B------:R-:W-:Y:S01]  /*0fe0*/  ISETP.GE.AND P0, PT, R10.reuse, UR9, PT ;  /* 0x000000090a007c0c */ /* 0x040fe2000bf06270 */
[----:B------:R-:W-:Y:S01]  /*0ff0*/  VIADD R2, R10, 0x2 ;  /* 0x000000020a027836 */ /* 0x000fe20000000000 */
[----:B------:R-:W-:Y:S01]  /*1000*/  UISETP.NE.AND UP0, UPT, UR4, 0x200, UPT ;  /* 0x000002000400788c */ /* 0x000fe2000bf05270 */
[----:B------:R-:W-:Y:S01]  /*1010*/  IMAD.MOV.U32 R9, RZ, RZ, RZ ;  /* 0x000000ffff097224 */ /* 0x000fe200078e00ff */
[----:B------:R-:W-:Y:S01]  /*1020*/  ISETP.GE.AND P1, PT, R0, UR9, PT ;  /* 0x0000000900007c0c */ /* 0x000fe2000bf26270 */
[----:B------:R-:W-:Y:S01]  /*1030*/  VIADD R0, R10, 0x3 ;  /* 0x000000030a007836 */ /* 0x000fe20000000000 */
[----:B------:R-:W-:Y:S01]  /*1040*/  ISETP.GE.AND P2, PT, R2, UR9, PT ;  /* 0x0000000902007c0c */ /* 0x000fe2000bf46270 */
[----:B------:R-:W-:-:S02]  /*1050*/  VIADD R2, R10, 0x4 ;  /* 0x000000040a027836 */ /* 0x000fc40000000000 */
[----:B------:R-:W-:Y:S01]  /*1060*/  IMAD.MOV.U32 R5, RZ, RZ, RZ ;  /* 0x000000ffff057224 */ /* 0x000fe200078e00ff */
[----:B------:R-:W-:Y:S01]  /*1070*/  ISETP.GE.AND P3, PT, R0, UR9, PT ;  /* 0x0000000900007c0c */ /* 0x000fe2000bf66270 */
[----:B------:R-:W-:Y:S01]  /*1080*/  VIADD R0, R10, 0x5 ;  /* 0x000000050a007836 */ /* 0x000fe20000000000 */
[----:B------:R-:W-:Y:S01]  /*1090*/  ISETP.GE.AND P4, PT, R2, UR9, PT ;  /* 0x0000000902007c0c */ /* 0x000fe2000bf86270 */
[----:B------:R-:W0:Y:S01]  /*10a0*/  @!P0 LDS R12, [UR8] ;  /* 0x00000008ff0c8984 */ /* 0x000e220008000800 */
[----:B------:R-:W-:Y:S02]  /*10b0*/  VIADD R2, R10, 0x6 ;  /* 0x000000060a027836 */ /* 0x000fe40000000000 */
[----:B------:R-:W-:Y:S01]  /*10c0*/  ISETP.GE.AND P5, PT, R0, UR9, PT ;  /* 0x0000000900007c0c */ /* 0x000fe2000bfa6270 */
[----:B------:R-:W1:Y:S01]  /*10d0*/  @!P1 LDS R13, [UR8+0x4] ;  /* 0x00000408ff0d9984 */ /* 0x000e620008000800 */
[----:B------:R-:W-:Y:S01]  /*10e0*/  VIADD R3, R10, 0x8 ;  /* 0x000000080a037836 */ /* 0x000fe20000000000 */
[----:B------:R-:W-:Y:S01]  /*10f0*/  ISETP.GE.AND P0, PT, R2, UR9, PT ;  /* 0x0000000902007c0c */ /* 0x000fe2000bf06270 */
[C---:B------:R-:W-:Y:S01]  /*1100*/  VIADD R0, R10.reuse, 0x7 ;  /* 0x000000070a007836 */ /* 0x040fe20000000000 */
[----:B------:R-:W2:Y:S01]  /*1110*/  @!P2 LDS R14, [UR8+0x8] ;  /* 0x00000808ff0ea984 */ /* 0x000ea20008000800 */
[----:B------:R-:W-:Y:S01]  /*1120*/  VIADD R4, R10, 0xa ;  /* 0x0000000a0a047836 */ /* 0x000fe20000000000 */
[----:B------:R-:W-:-:S02]  /*1130*/  ISETP.GE.AND P2, PT, R3, UR9, PT ;  /* 0x0000000903007c0c */ /* 0x000fc4000bf46270 */
[----:B------:R-:W-:Y:S01]  /*1140*/  CS2R R2, SRZ ;  /* 0x0000000000027805 */ /* 0x000fe2000001ff00 */
[----:B------:R-:W3:Y:S01]  /*1150*/  @!P3 LDS R9, [UR8+0xc] ;  /* 0x00000c08ff09b984 */ /* 0x000ee20008000800 */
[----:B------:R-:W-:Y:S01]  /*1160*/  ISETP.GE.AND P1, PT, R0, UR9, PT ;  /* 0x0000000900007c0c */ /* 0x000fe2000bf26270 */
[----:B------:R-:W-:Y:S01]  /*1170*/  VIADD R0, R10, 0x9 ;  /* 0x000000090a007836 */ /* 0x000fe20000000000 */
[----:B------:R-:W-:Y:S01]  /*1180*/  ISETP.GE.AND P3, PT, R4, UR9, PT ;  /* 0x0000000904007c0c */ /* 0x000fe2000bf66270 */
[----:B------:R-:W4:Y:S01]  /*1190*/  @!P4 LDS R5, [UR8+0x10] ;  /* 0x00001008ff05c984 */ /* 0x000f220008000800 */
[----:B------:R-:W-:Y:S02]  /*11a0*/  IMAD.MOV.U32 R7, RZ, RZ, RZ ;  /* 0x000000ffff077224 */ /* 0x000fe400078e00ff */
[----:B------:R-:W-:Y:S01]  /*11b0*/  ISETP.GE.AND P4, PT, R0, UR9, PT ;  /* 0x0000000900007c0c */ /* 0x000fe2000bf86270 */
[----:B------:R-:W5:Y:S01]  /*11c0*/  @!P5 LDS R2, [UR8+0x14] ;  /* 0x00001408ff02d984 */ /* 0x000f620008000800 */
[----:B------:R-:W-:-:S02]  /*11d0*/  VIADD R0, R10, 0xb ;  /* 0x0000000b0a007836 */ /* 0x000fc40000000000 */
[----:B------:R-:W-:Y:S01]  /*11e0*/  VIADD R8, R10, 0xc ;  /* 0x0000000c0a087836 */ /* 0x000fe20000000000 */
[----:B------:R-:W5:Y:S01]  /*11f0*/  @!P0 LDS R3, [UR8+0x18] ;  /* 0x00001808ff038984 */ /* 0x000f620008000800 */
[----:B------:R-:W-:Y:S01]  /*1200*/  IMAD.MOV.U32 R4, RZ, RZ, RZ ;  /* 0x000000ffff047224 */ /* 0x000fe200078e00ff */
[----:B------:R-:W-:Y:S01]  /*1210*/  ISETP.GE.AND P0, PT, R0, UR9, PT ;  /* 0x0000000900007c0c */ /* 0x000fe2000bf06270 */
[----:B------:R-:W-:Y:S01]  /*1220*/  VIADD R0, R10, 0xd ;  /* 0x0000000d0a007836 */ /* 0x000fe20000000000 */
[----:B------:R-:W5:Y:S01]  /*1230*/  @!P1 LDS R7, [UR8+0x1c] ;  /* 0x00001c08ff079984 */ /* 0x000f620008000800 */
[----:B------:R-:W-:Y:S01]  /*1240*/  ISETP.GE.AND P1, PT, R8, UR9, PT ;  /* 0x0000000908007c0c */ /* 0x000fe2000bf26270 */
[----:B------:R-:W-:Y:S02]  /*1250*/  IMAD.MOV.U32 R8, RZ, RZ, RZ ;  /* 0x000000ffff087224 */ /* 0x000fe400078e00ff */
[----:B------:R-:W5:Y:S01]  /*1260*/  @!P2 LDS R4, [UR8+0x20] ;  /* 0x00002008ff04a984 */ /* 0x000f620008000800 */
[----:B------:R-:W-:Y:S01]  /*1270*/  ISETP.GE.AND P2, PT, R0, UR9, PT ;  /* 0x0000000900007c0c */ /* 0x000fe2000bf46270 */
[----:B------:R-:W-:-:S02]  /*1280*/  IMAD.MOV.U32 R0, RZ, RZ, RZ ;  /* 0x000000ffff007224 */ /* 0x000fc400078e00ff */
[----:B------:R-:W5:Y:S01]  /*1290*/  @!P4 LDS R8, [UR8+0x24] ;  /* 0x00002408ff08c984 */ /* 0x000f620008000800 */
[----:B------:R-:W-:Y:S02]  /*12a0*/  VIADD R15, R10, 0xe ;  /* 0x0000000e0a0f7836 */ /* 0x000fe40000000000 */
[----:B0-----:R-:W-:Y:S01]  /*12b0*/  FADD R16, R12, R11 ;  /* 0x0000000b0c107221 */ /* 0x001fe20000000000 */
[----:B------:R-:W-:Y:S01]  /*12c0*/  VIADD R12, R10, 0xf ;  /* 0x0000000f0a0c7836 */ /* 0x000fe20000000000 */
[----:B------:R-:W-:Y:S01]  /*12d0*/  CS2R R10, SRZ ;  /* 0x00000000000a7805 */ /* 0x000fe2000001ff00 */
[----:B------:R-:W0:Y:S01]  /*12e0*/  @!P3 LDS R0, [UR8+0x28] ;  /* 0x00002808ff00b984 */ /* 0x000e220008000800 */
[----:B-1----:R-:W-:Y:S01]  /*12f0*/  FADD R13, R16, R13 ;  /* 0x0000000d100d7221 */ /* 0x002fe20000000000 */
[----:B------:R-:W-:-:S03]  /*1300*/  ISETP.GE.AND P4, PT, R15, UR9, PT ;  /* 0x000000090f007c0c */ /* 0x000fc6000bf86270 */
[----:B------:R-:W1:Y:S01]  /*1310*/  @!P0 LDS R11, [UR8+0x2c] ;  /* 0x00002c08ff0b8984 */ /* 0x000e620008000800 */
[----:B------:R-:W-:Y:S01]  /*1320*/  ISETP.GE.AND P0, PT, R12, UR9, PT ;  /* 0x000000090c007c0c */ /* 0x000fe2000bf06270 */
[----:B--2---:R-:W-:Y:S01]  /*1330*/  FADD R14, R13, R14 ;  /* 0x0000000e0d0e7221 */ /* 0x004fe20000000000 */
[----:B------:R-:W-:Y:S01]  /*1340*/  IMAD.MOV.U32 R12, RZ, RZ, RZ ;  /* 0x000000ffff0c7224 */ /* 0x000fe200078e00ff */
[----:B------:R-:W2:Y:S02]  /*1350*/  @!P1 LDS R10, [UR8+0x30] ;  /* 0x00003008ff0a9984 */ /* 0x000ea40008000800 */
[----:B---3--:R-:W-:Y:S01]  /*1360*/  FADD R14, R14, R9 ;  /* 0x000000090e0e7221 */ /* 0x008fe20000000000 */
[----:B------:R-:W-:Y:S02]  /*1370*/  IMAD.MOV.U32 R9, RZ, RZ, RZ ;  /* 0x000000ffff097224 */ /* 0x000fe400078e00ff */
[----:B------:R-:W3:Y:S01]  /*1380*/  @!P2 LDS R12, [UR8+0x34] ;  /* 0x00003408ff0ca984 */ /* 0x000ee20008000800 */
[----:B----4-:R-:W-:Y:S01]  /*1390*/  FADD R13, R14, R5 ;  /* 0x000000050e0d7221 */ /* 0x010fe20000000000 */
[----:B------:R-:W-:-:S02]  /*13a0*/  IMAD.MOV.U32 R5, RZ, RZ, RZ ;  /* 0x000000ffff057224 */ /* 0x000fc400078e00ff */
[----:B------:R-:W4:Y:S01]  /*13b0*/  @!P4 LDS R9, [UR8+0x38] ;  /* 0x00003808ff09c984 */ /* 0x000f220008000800 */
[----:B-----5:R-:W-:-:S03]  /*13c0*/  FADD R2, R13, R2 ;  /* 0x000000020d027221 */ /* 0x020fc60000000000 */
[----:B------:R-:W5:Y:S01]  /*13d0*/  @!P0 LDS R5, [UR8+0x3c] ;  /* 0x00003c08ff058984 */ /* 0x000f620008000800 */
[----:B------:R-:W-:-:S04]  /*13e0*/  FADD R2, R2, R3 ;  /* 0x0000000302027221 */ /* 0x000fc80000000000 */
[----:B------:R-:W-:-:S04]  /*13f0*/  FADD R7, R2, R7 ;  /* 0x0000000702077221 */ /* 0x000fc80000000000 */
[----:B------:R-:W-:-:S04]  /*1400*/  FADD R7, R7, R4 ;  /* 0x0000000407077221 */ /* 0x000fc80000000000 */
[----:B------:R-:W-:-:S04]  /*1410*/  FADD R7, R7, R8 ;  /* 0x0000000807077221 */ /* 0x000fc80000000000 */
[----:B0-----:R-:W-:-:S04]  /*1420*/  FADD R0, R7, R0 ;  /* 0x0000000007007221 */ /* 0x001fc80000000000 */
[----:B-1----:R-:W-:-:S04]  /*1430*/  FADD R11, R0, R11 ;  /* 0x0000000b000b7221 */ /* 0x002fc80000000000 */
[----:B--2---:R-:W-:-:S04]  /*1440*/  FADD R11, R11, R10 ;  /* 0x0000000a0b0b7221 */ /* 0x004fc80000000000 */
[----:B---3--:R-:W-:-:S04]  /*1450*/  FADD R12, R11, R12 ;  /* 0x0000000c0b0c7221 */ /* 0x008fc80000000000 */
[----:B----4-:R-:W-:-:S04]  /*1460*/  FADD R12, R12, R9 ;  /* 0x000000090c0c7221 */ /* 0x010fc80000000000 */
[----:B-----5:R-:W-:Y:S01]  /*1470*/  FADD R11, R12, R5 ;  /* 0x000000050c0b7221 */ /* 0x020fe20000000000 */
[----:B------:R-:W-:Y:S06]  /*1480*/  BRA.U UP0, `(.L_x_15) ;  /* 0xfffffff900bc7547 */ /* 0x000fec000b83ffff */
[----:B------:R-:W0:Y:S02]  /*1490*/  LDC.64 R2, c[0x0][0x390] ;  /* 0x0000e400ff027b82 */ /* 0x000e240000000a00 */
[----:B0-----:R-:W-:Y:S01]  /*14a0*/  REDG.E.ADD.F32.FTZ.RN.STRONG.GPU desc[UR6][R2.64], R11 ;  /* 0x0000000b020079a6 */ /* 0x001fe2000c12f306 */
[----:B------:R-:W-:Y:S05]  /*14b0*/  EXIT ;  /* 0x000000000000794d */ /* 0x000fea0003800000 */
        .weak           $__internal_0_$__cuda_sm3x_div_rn_noftz_f32_slowpath
        .type           $__internal_0_$__cuda_sm3x_div_rn_noftz_f32_slowpath,@function
        .size           $__internal_0_$__cuda_sm3x_div_rn_noftz_f32_slowpath,(.L_x_28 - $__internal_0_$__cuda_sm3x_div_rn_noftz_f32_slowpath)
$__internal_0_$__cuda_sm3x_div_rn_noftz_f32_slowpath:
[--C-:B------:R-:W-:Y:S01]  /*14c0*/  SHF.R.U32.HI R4, RZ, 0x17, R8.reuse ;  /* 0x00000017ff047819 */ /* 0x100fe20000011608 */
[----:B------:R-:W-:Y:S01]  /*14d0*/  BSSY.RECONVERGENT B3, `(.L_x_16) ;  /* 0x0000064000037945 */ /* 0x000fe20003800200 */
[----:B------:R-:W-:Y:S02]  /*14e0*/  SHF.R.U32.HI R0, RZ, 0x17, R3 ;  /* 0x00000017ff007819 */ /* 0x000fe40000011603 */
[----:B------:R-:W-:Y:S01]  /*14f0*/  LOP3.LUT R15, R4, 0xff, RZ, 0xc0, !PT ;  /* 0x000000ff040f7812 */ /* 0x000fe200078ec0ff */
[----:B------:R-:W-:Y:S01]  /*1500*/  IMAD.MOV.U32 R4, RZ, RZ, R8 ;  /* 0x000000ffff047224 */ /* 0x000fe200078e0008 */
[----:B------:R-:W-:-:S03]  /*1510*/  LOP3.LUT R10, R0, 0xff, RZ, 0xc0, !PT ;  /* 0x000000ff000a7812 */ /* 0x000fc600078ec0ff */
[----:B------:R-:W-:Y:S02]  /*1520*/  VIADD R11, R15, 0xffffffff ;  /* 0xffffffff0f0b7836 */ /* 0x000fe40000000000 */
[----:B------:R-:W-:-:S03]  /*1530*/  VIADD R9, R10, 0xffffffff ;  /* 0xffffffff0a097836 */ /* 0x000fc60000000000 */
[----:B------:R-:W-:-:S04]  /*1540*/  ISETP.GT.U32.AND P0, PT, R11, 0xfd, PT ;  /* 0x000000fd0b00780c */ /* 0x000fc80003f04070 */
[----:B------:R-:W-:-:S13]  /*1550*/  ISETP.GT.U32.OR P0, PT, R9, 0xfd, P0 ;  /* 0x000000fd0900780c */ /* 0x000fda0000704470 */
[----:B------:R-:W-:Y:S01]  /*1560*/  @!P0 IMAD.MOV.U32 R5, RZ, RZ, RZ ;  /* 0x000000ffff058224 */ /* 0x000fe200078e00ff */
[----:B------:R-:W-:Y:S06]  /*1570*/  @!P0 BRA `(.L_x_17) ;  /* 0x0000000000608947 */ /* 0x000fec0003800000 */
[----:B------:R-:W-:Y:S01]  /*1580*/  FSETP.GTU.FTZ.AND P0, PT, |R3|, +INF , PT ;  /* 0x7f8000000300780b */ /* 0x000fe20003f1c200 */
[----:B------:R-:W-:Y:S01]  /*1590*/  IMAD.MOV.U32 R0, RZ, RZ, R8 ;  /* 0x000000ffff007224 */ /* 0x000fe200078e0008 */
[----:B------:R-:W-:-:S04]  /*15a0*/  FSETP.GTU.FTZ.AND P1, PT, |R8|, +INF , PT ;  /* 0x7f8000000800780b */ /* 0x000fc80003f3c200 */
[----:B------:R-:W-:-:S13]  /*15b0*/  PLOP3.LUT P0, PT, P0, P1, PT, 0xf8, 0x8f ;  /* 0x00000000008f781c */ /* 0x000fda0000703f70 */
[----:B------:R-:W-:Y:S05]  /*15c0*/  @P0 BRA `(.L_x_18) ;  /* 0x00000004004c0947 */ /* 0x000fea0003800000 */
[----:B------:R-:W-:-:S13]  /*15d0*/  LOP3.LUT P0, RZ, R4, 0x7fffffff, R3, 0xc8, !PT ;  /* 0x7fffffff04ff7812 */ /* 0x000fda000780c803 */
[----:B------:R-:W-:Y:S05]  /*15e0*/  @!P0 BRA `(.L_x_19) ;  /* 0x00000004003c8947 */ /* 0x000fea0003800000 */
[C---:B------:R-:W-:Y:S02]  /*15f0*/  FSETP.NEU.FTZ.AND P0, PT, |R3|.reuse, +INF , PT ;  /* 0x7f8000000300780b */ /* 0x040fe40003f1d200 */
[----:B------:R-:W-:Y:S02]  /*1600*/  FSETP.NEU.FTZ.AND P2, PT, |R0|, +INF , PT ;  /* 0x7f8000000000780b */ /* 0x000fe40003f5d200 */
[----:B------:R-:W-:-:S11]  /*1610*/  FSETP.NEU.FTZ.AND P1, PT, |R3|, +INF , PT ;  /* 0x7f8000000300780b */ /* 0x000fd60003f3d200 */
[----:B------:R-:W-:Y:S05]  /*1620*/  @!P2 BRA !P0, `(.L_x_19) ;  /* 0x00000004002ca947 */ /* 0x000fea0004000000 */
[----:B------:R-:W-:-:S04]  /*1630*/  LOP3.LUT P0, RZ, R3, 0x7fffffff, RZ, 0xc0, !PT ;  /* 0x7fffffff03ff7812 */ /* 0x000fc8000780c0ff */
[----:B------:R-:W-:-:S13]  /*1640*/  PLOP3.LUT P0, PT, P2, P0, PT, 0x2f, 0xf2 ;  /* 0x0000000000f2781c */ /* 0x000fda0001700577 */
[----:B------:R-:W-:Y:S05]  /*1650*/  @P0 BRA `(.L_x_20) ;  /* 0x0000000400180947 */ /* 0x000fea0003800000 */
[----:B------:R-:W-:-:S04]  /*1660*/  LOP3.LUT P0, RZ, R4, 0x7fffffff, RZ, 0xc0, !PT ;  /* 0x7fffffff04ff7812 */ /* 0x000fc8000780c0ff */
[----:B------:R-:W-:-:S13]  /*1670*/  PLOP3.LUT P0, PT, P1, P0, PT, 0x2f, 0xf2 ;  /* 0x0000000000f2781c */ /* 0x000fda0000f00577 */
[----:B------:R-:W-:Y:S05]  /*1680*/  @P0 BRA `(.L_x_21) ;  /* 0x0000000400000947 */ /* 0x000fea0003800000 */
[----:B------:R-:W-:Y:S02]  /*1690*/  ISETP.GE.AND P0, PT, R9, RZ, PT ;  /* 0x000000ff0900720c */ /* 0x000fe40003f06270 */
[----:B------:R-:W-:-:S11]  /*16a0*/  ISETP.GE.AND P1, PT, R11, RZ, PT ;  /* 0x000000ff0b00720c */ /* 0x000fd60003f26270 */
[----:B------:R-:W-:Y:S02]  /*16b0*/  @P0 IMAD.MOV.U32 R5, RZ, RZ, RZ ;  /* 0x000000ffff050224 */ /* 0x000fe400078e00ff */
[----:B------:R-:W-:Y:S01]  /*16c0*/  @!P0 FFMA R3, R3, 1.84467440737095516160e+19, RZ ;  /* 0x5f80000003038823 */ /* 0x000fe200000000ff */
[----:B------:R-:W-:Y:S02]  /*16d0*/  @!P0 IMAD.MOV.U32 R5, RZ, RZ, -0x40 ;  /* 0xffffffc0ff058424 */ /* 0x000fe400078e00ff */
[----:B------:R-:W-:Y:S02]  /*16e0*/  @!P1 FFMA R4, R0, 1.84467440737095516160e+19, RZ ;  /* 0x5f80000000049823 */ /* 0x000fe400000000ff */
[----:B------:R-:W-:-:S07]  /*16f0*/  @!P1 VIADD R5, R5, 0x40 ;  /* 0x0000004005059836 */ /* 0x000fce0000000000 */
.L_x_17:
[----:B------:R-:W-:Y:S01]  /*1700*/  LEA R9, R15, 0xc0800000, 0x17 ;  /* 0xc08000000f097811 */ /* 0x000fe200078eb8ff */
[----:B------:R-:W-:Y:S04]  /*1710*/  BSSY.RECONVERGENT B4, `(.L_x_22) ;  /* 0x0000036000047945 */ /* 0x000fe80003800200 */
[----:B------:R-:W-:Y:S02]  /*1720*/  IMAD.IADD R9, R4, 0x1, -R9 ;  /* 0x0000000104097824 */ /* 0x000fe400078e0a09 */
[----:B------:R-:W-:Y:S02]  /*1730*/  VIADD R4, R10, 0xffffff81 ;  /* 0xffffff810a047836 */ /* 0x000fe40000000000 */
[----:B------:R-:W0:Y:S01]  /*1740*/  MUFU.RCP R8, R9 ;  /* 0x0000000900087308 */ /* 0x000e220000001000 */
[----:B------:R-:W-:Y:S01]  /*1750*/  FADD.FTZ R11, -R9, -RZ ;  /* 0x800000ff090b7221 */ /* 0x000fe20000010100 */
[C---:B------:R-:W-:Y:S01]  /*1760*/  IMAD R0, R4.reuse, -0x800000, R3 ;  /* 0xff80000004007824 */ /* 0x040fe200078e0203 */
[----:B------:R-:W-:-:S05]  /*1770*/  IADD3 R4, PT, PT, R4, 0x7f, -R15 ;  /* 0x0000007f04047810 */ /* 0x000fca0007ffe80f */
[----:B------:R-:W-:Y:S02]  /*1780*/  IMAD.IADD R4, R4, 0x1, R5 ;  /* 0x0000000104047824 */ /* 0x000fe400078e0205 */
[----:B0-----:R-:W-:-:S04]  /*1790*/  FFMA R13, R8, R11, 1 ;  /* 0x3f800000080d7423 */ /* 0x001fc8000000000b */
[----:B------:R-:W-:-:S04]  /*17a0*/  FFMA R10, R8, R13, R8 ;  /* 0x0000000d080a7223 */ /* 0x000fc80000000008 */
[----:B------:R-:W-:-:S04]  /*17b0*/  FFMA R3, R0, R10, RZ ;  /* 0x0000000a00037223 */ /* 0x000fc800000000ff */
[----:B------:R-:W-:-:S04]  /*17c0*/  FFMA R8, R11, R3, R0 ;  /* 0x000000030b087223 */ /* 0x000fc80000000000 */
[----:B------:R-:W-:-:S04]  /*17d0*/  FFMA R13, R10, R8, R3 ;  /* 0x000000080a0d7223 */ /* 0x000fc80000000003 */
[----:B------:R-:W-:-:S04]  /*17e0*/  FFMA R8, R11, R13, R0 ;  /* 0x0000000d0b087223 */ /* 0x000fc80000000000 */
[----:B------:R-:W-:-:S05]  /*17f0*/  FFMA R0, R10, R8, R13 ;  /* 0x000000080a007223 */ /* 0x000fca000000000d */
[----:B------:R-:W-:-:S04]  /*1800*/  SHF.R.U32.HI R3, RZ, 0x17, R0 ;  /* 0x00000017ff037819 */ /* 0x000fc80000011600 */
[----:B------:R-:W-:-:S05]  /*1810*/  LOP3.LUT R3, R3, 0xff, RZ, 0xc0, !PT ;  /* 0x000000ff03037812 */ /* 0x000fca00078ec0ff */
[----:B------:R-:W-:-:S04]  /*1820*/  IMAD.IADD R9, R3, 0x1, R4 ;  /* 0x0000000103097824 */ /* 0x000fc800078e0204 */
[----:B------:R-:W-:-:S05]  /*1830*/  VIADD R3, R9, 0xffffffff ;  /* 0xffffffff09037836 */ /* 0x000fca0000000000 */
[----:B------:R-:W-:-:S13]  /*1840*/  ISETP.GE.U32.AND P0, PT, R3, 0xfe, PT ;  /* 0x000000fe0300780c */ /* 0x000fda0003f06070 */
[----:B------:R-:W-:Y:S05]  /*1850*/  @!P0 BRA `(.L_x_23) ;  /* 0x0000000000808947 */ /* 0x000fea0003800000 */
[----:B------:R-:W-:-:S13]  /*1860*/  ISETP.GT.AND P0, PT, R9, 0xfe, PT ;  /* 0x000000fe0900780c */ /* 0x000fda0003f04270 */
[----:B------:R-:W-:Y:S05]  /*1870*/  @P0 BRA `(.L_x_24) ;  /* 0x00000000006c0947 */ /* 0x000fea0003800000 */
[----:B------:R-:W-:-:S13]  /*1880*/  ISETP.GE.AND P0, PT, R9, 0x1, PT ;  /* 0x000000010900780c */ /* 0x000fda0003f06270 */
[----:B------:R-:W-:Y:S05]  /*1890*/  @P0 BRA `(.L_x_25) ;  /* 0x0000000000740947 */ /* 0x000fea0003800000 */
[----:B------:R-:W-:Y:S02]  /*18a0*/  ISETP.GE.AND P0, PT, R9, -0x18, PT ;  /* 0xffffffe80900780c */ /* 0x000fe40003f06270 */
[----:B------:R-:W-:-:S11]  /*18b0*/  LOP3.LUT R0, R0, 0x80000000, RZ, 0xc0, !PT ;  /* 0x8000000000007812 */ /* 0x000fd600078ec0ff */
[----:B------:R-:W-:Y:S05]  /*18c0*/  @!P0 BRA `(.L_x_25) ;  /* 0x0000000000688947 */ /* 0x000fea0003800000 */
[CCC-:B------:R-:W-:Y:S01]  /*18d0*/  FFMA.RZ R3, R10.reuse, R8.reuse, R13.reuse ;  /* 0x000000080a037223 */ /* 0x1c0fe2000000c00d */
[CCC-:B------:R-:W-:Y:S01]  /*18e0*/  FFMA.RM R4, R10.reuse, R8.reuse, R13.reuse ;  /* 0x000000080a047223 */ /* 0x1c0fe2000000400d */
[C---:B------:R-:W-:Y:S02]  /*18f0*/  ISETP.NE.AND P2, PT, R9.reuse, RZ, PT ;  /* 0x000000ff0900720c */ /* 0x040fe40003f45270 */
[----:B------:R-:W-:Y:S02]  /*1900*/  ISETP.NE.AND P1, PT, R9, RZ, PT ;  /* 0x000000ff0900720c */ /* 0x000fe40003f25270 */
[----:B------:R-:W-:Y:S01]  /*1910*/  LOP3.LUT R5, R3, 0x7fffff, RZ, 0xc0, !PT ;  /* 0x007fffff03057812 */ /* 0x000fe200078ec0ff */
[----:B------:R-:W-:Y:S01]  /*1920*/  FFMA.RP R3, R10, R8, R13 ;  /* 0x000000080a037223 */ /* 0x000fe2000000800d */
[----:B------:R-:W-:Y:S02]  /*1930*/  VIADD R8, R9, 0x20 ;  /* 0x0000002009087836 */ /* 0x000fe40000000000 */
[----:B------:R-:W-:Y:S01]  /*1940*/  LOP3.LUT R5, R5, 0x800000, RZ, 0xfc, !PT ;  /* 0x0080000005057812 */ /* 0x000fe200078efcff */
[----:B------:R-:W-:Y:S01]  /*1950*/  IMAD.MOV R9, RZ, RZ, -R9 ;  /* 0x000000ffff097224 */ /* 0x000fe200078e0a09 */
[----:B------:R-:W-:-:S02]  /*1960*/  FSETP.NEU.FTZ.AND P0, PT, R3, R4, PT ;  /* 0x000000040300720b */ /* 0x000fc40003f1d000 */
[----:B------:R-:W-:Y:S02]  /*1970*/  SHF.L.U32 R8, R5, R8, RZ ;  /* 0x0000000805087219 */ /* 0x000fe400000006ff */
[----:B------:R-:W-:Y:S02]  /*1980*/  SEL R4, R9, RZ, P2 ;  /* 0x000000ff09047207 */ /* 0x000fe40001000000 */
[----:B------:R-:W-:Y:S02]  /*1990*/  ISETP.NE.AND P1, PT, R8, RZ, P1 ;  /* 0x000000ff0800720c */ /* 0x000fe40000f25270 */
[----:B------:R-:W-:Y:S02]  /*19a0*/  SHF.R.U32.HI R4, RZ, R4, R5 ;  /* 0x00000004ff047219 */ /* 0x000fe40000011605 */
[----:B------:R-:W-:Y:S02]  /*19b0*/  PLOP3.LUT P0, PT, P0, P1, PT, 0xf8, 0x8f ;  /* 0x00000000008f781c */ /* 0x000fe40000703f70 */
[----:B------:R-:W-:-:S02]  /*19c0*/  SHF.R.U32.HI R8, RZ, 0x1, R4 ;  /* 0x00000001ff087819 */ /* 0x000fc40000011604 */
[----:B------:R-:W-:-:S04]  /*19d0*/  SEL R3, RZ, 0x1, !P0 ;  /* 0x00000001ff037807 */ /* 0x000fc80004000000 */
[----:B------:R-:W-:-:S04]  /*19e0*/  LOP3.LUT R3, R3, 0x1, R8, 0xf8, !PT ;  /* 0x0000000103037812 */ /* 0x000fc800078ef808 */
[----:B------:R-:W-:-:S05]  /*19f0*/  LOP3.LUT R3, R3, R4, RZ, 0xc0, !PT ;  /* 0x0000000403037212 */ /* 0x000fca00078ec0ff */
[----:B------:R-:W-:-:S05]  /*1a00*/  IMAD.IADD R3, R8, 0x1, R3 ;  /* 0x0000000108037824 */ /* 0x000fca00078e0203 */
[----:B------:R-:W-:Y:S01]  /*1a10*/  LOP3.LUT R0, R3, R0, RZ, 0xfc, !PT ;  /* 0x0000000003007212 */ /* 0x000fe200078efcff */
[----:B------:R-:W-:Y:S06]  /*1a20*/  BRA `(.L_x_25) ;  /* 0x0000000000107947 */ /* 0x000fec0003800000 */
.L_x_24:
[----:B------:R-:W-:-:S04]  /*1a30*/  LOP3.LUT R0, R0, 0x80000000, RZ, 0xc0, !PT ;  /* 0x8000000000007812 */ /* 0x000fc800078ec0ff */
[----:B------:R-:W-:Y:S01]  /*1a40*/  LOP3.LUT R0, R0, 0x7f800000, RZ, 0xfc, !PT ;  /* 0x7f80000000007812 */ /* 0x000fe200078efcff */
[----:B------:R-:W-:Y:S06]  /*1a50*/  BRA `(.L_x_25) ;  /* 0x0000000000047947 */ /* 0x000fec0003800000 */
.L_x_23:
[----:B------:R-:W-:-:S07]  /*1a60*/  IMAD R0, R4, 0x800000, R0 ;  /* 0x0080000004007824 */ /* 0x000fce00078e0200 */
.L_x_25:
[----:B------:R-:W-:Y:S05]  /*1a70*/  BSYNC.RECONVERGENT B4 ;  /* 0x0000000000047941 */ /* 0x000fea0003800200 */
.L_x_22:
[----:B------:R-:W-:Y:S05]  /*1a80*/  BRA `(.L_x_26) ;  /* 0x0000000000207947 */ /* 0x000fea0003800000 */
.L_x_21:
[----:B------:R-:W-:-:S04]  /*1a90*/  LOP3.LUT R0, R4, 0x80000000, R3, 0x48, !PT ;  /* 0x8000000004007812 */ /* 0x000fc800078e4803 */
[----:B------:R-:W-:Y:S01]  /*1aa0*/  LOP3.LUT R0, R0, 0x7f800000, RZ, 0xfc, !PT ;  /* 0x7f80000000007812 */ /* 0x000fe200078efcff */
[----:B------:R-:W-:Y:S06]  /*1ab0*/  BRA `(.L_x_26) ;  /* 0x0000000000147947 */ /* 0x000fec0003800000 */
.L_x_20:
[----:B------:R-:W-:Y:S01]  /*1ac0*/  LOP3.LUT R0, R4, 0x80000000, R3, 0x48, !PT ;  /* 0x8000000004007812 */ /* 0x000fe200078e4803 */
[----:B------:R-:W-:Y:S06]  /*1ad0*/  BRA `(.L_x_26) ;  /* 0x00000000000c7947 */ /* 0x000fec0003800000 */
.L_x_19:
[----:B------:R-:W0:Y:S01]  /*1ae0*/  MUFU.RSQ R0, -QNAN ;  /* 0xffc0000000007908 */ /* 0x000e220000001400 */
[----:B------:R-:W-:Y:S05]  /*1af0*/  BRA `(.L_x_26) ;  /* 0x0000000000047947 */ /* 0x000fea0003800000 */
.L_x_18:
[----:B------:R-:W-:-:S07]  /*1b00*/  FADD.FTZ R0, R3, R0 ;  /* 0x0000000003007221 */ /* 0x000fce0000010000 */
.L_x_26:
[----:B------:R-:W-:Y:S05]  /*1b10*/  BSYNC.RECONVERGENT B3 ;  /* 0x0000000000037941 */ /* 0x000fea0003800200 */
.L_x_16:
[----:B------:R-:W-:-:S04]  /*1b20*/  IMAD.MOV.U32 R3, RZ, RZ, 0x0 ;  /* 0x00000000ff037424 */ /* 0x000fc800078e00ff */
[----:B0-----:R-:W-:Y:S05]  /*1b30*/  RET.REL.NODEC R2 `(_Z15calculateCCoeffPKiiPf) ;  /* 0xffffffe402307950 */ /* 0x001fea0003c3ffff */
.L_x_27:
[----:B------:R-:W-:-:S00]  /*1b40*/  BRA `(.L_x_27) ;  /* 0xfffffffc00fc7947 */ /* 0x000fc0000383ffff */
[----:B------:R-:W-:-:S00]  /*1b50*/  NOP ;  /* 0x0000000000007918 */ /* 0x000fc00000000000 */
        /* <DEDUP_REMOVED lines=10> */
.L_x_28:


//--------------------- .nv.shared._Z15calculateCCoeffPKiiPf --------------------------
	.section	.nv.shared._Z15calculateCCoeffPKiiPf,"aw",@nobits
	.sectionflags	@""
	.align	4
.nv.shared._Z15calculateCCoeffPKiiPf:
	.zero		3072


//--------------------- .nv.shared.reserved.0     --------------------------
	.section	.nv.shared.reserved.0,"aw",@nobits
	.weak		__nv_reservedSMEM_offset_0_alias
	.size		__nv_reservedSMEM_offset_0_alias, 0, 64
	.other		__nv_reservedSMEM_offset_0_alias,@"STO_CUDA_RESERVED_SHARED STV_DEFAULT"
__nv_reservedSMEM_offset_0_alias:
	.zero		0
	.zero		64


//--------------------- .nv.constant0._Z15calculateCCoeffPKiiPf --------------------------
	.section	.nv.constant0._Z15calculateCCoeffPKiiPf,"a",@progbits
	.sectionflags	@""
	.align	4
.nv.constant0._Z15calculateCCoeffPKiiPf:
	.zero		920


//--------------------- SYMBOLS --------------------------

	.type		.nv.reservedSmem.offset0,@object
	.size		.nv.reservedSmem.offset0,0x4
	.type		.nv.reservedSmem.cap,@object
	.size		.nv.reservedSmem.cap,0x4
